	.target	sm_100a

	.elftype	@"ET_EXEC"


//--------------------- .note.nv.tkinfo           --------------------------
	.section	.note.nv.tkinfo,"",@"SHT_NOTE"
	.sectionflags	@"SHF_NOTE_NV_TKINFO"
	.tkinfo
        /*0018*/ 	.word	0x00000002
        /*0030*/ 	.string	""
        /*0030*/ 	.string	"ptxas"
        /*0030*/ 	.string	"Cuda compilation tools, release 13.0, V13.0.88"
        /*0030*/ 	.string	"Build cuda_13.0.r13.0/compiler.36424714_0"
        /*0030*/ 	.string	"-arch sm_100a -m 64 "



//--------------------- .note.nv.cuinfo           --------------------------
	.section	.note.nv.cuinfo,"",@"SHT_NOTE"
	.sectionflags	@"SHF_NOTE_NV_CUINFO"
        /*0018*/ 	.short	0x0002
        /*001a*/ 	.short	0x0064
        /*001c*/ 	.short	0x0082
	.zero		2


//--------------------- .nv.info                  --------------------------
	.section	.nv.info,"",@"SHT_CUDA_INFO"
	.align	4


	//----- nvinfo : EIATTR_REGCOUNT
	.align		4
        /*0000*/ 	.byte	0x04, 0x2f
        /*0002*/ 	.short	(.L_20 - .L_19)
	.align		4
.L_19:
        /*0004*/ 	.word	index@(_ZN7cutlass13device_kernelINS_4gemm6kernel13GemmUniversalIN4cute5tupleIJiiiiEEENS1_10collective13CollectiveMmaINS1_35MainloopSm100TmaUmmaWarpSpecializedILi3ELi2ELi2ENS5_IJNS4_1CILi2EEENSA_ILi1EEESC_EEEEENS5_IJNSA_ILi256EEESF_NSA_ILi128EEEEEEaNS5_IJlSC_lEEEaSI_NS4_8TiledMMAINS4_8MMA_AtomIJNS4_21SM100_MMA_S8_2x1SM_SSIaaiLi256ELi256ELNS4_4UMMA5MajorE0ELSN_0ELNSM_8SaturateE0EEEEEENS4_6LayoutINS5_IJSC_SC_SC_EEENS5_IJNSA_ILi0EEEST_ST_EEEEENS5_IJNS4_10UnderscoreESW_SW_EEEEENS4_18SM100_TMA_2SM_LOADENS4_14ComposedLayoutINS4_7SwizzleILi3ELi4ELi3EEENS4_18smem_ptr_flag_bitsILi8EEENSR_INS5_IJNSA_ILi8EEESG_EEENS5_IJSG_SC_EEEEEEEvNS4_8identityESZ_S19_vS1A_EENS_8epilogue10collective18CollectiveEpilogueINS1C_23Sm100TmaWarpSpecializedILi4ELi2ELi64ELb0ELb0EEEJNS5_IJSG_SF_SG_EEENS5_IJNSR_ISG_SC_EENSR_INSA_ILi64EEESC_EEEEEaSI_aSI_NS1C_6fusion15FusionCallbacksIS1G_NS1M_17LinearCombinationIaiaiLNS_15FloatRoundStyleE2EEES1H_S1L_JEEENS4_5SM1004TMEM4LOAD26SM100_TMEM_LOAD_32dp32b64xENS4_13SM90_TMA_LOADENS10_INS11_ILi2ELi4ELi3EEES14_NSR_INS5_IJS15_S1J_EEENS5_IJS1J_SC_EEEEEEENS4_39AutoVectorizingCopyWithAssumedAlignmentILi128EEENS4_14SM90_TMA_STOREES21_S23_S23_EEEvvEEEEvNT_6ParamsE)
        /*0008*/ 	.word	0x000000b2


	//----- nvinfo : EIATTR_FRAME_SIZE
	.align		4
.L_20:
        /*000c*/ 	.byte	0x04, 0x11
        /*000e*/ 	.short	(.L_22 - .L_21)
	.align		4
.L_21:
        /*0010*/ 	.word	index@($__internal_2_$__cuda_sm10x_tcgen05_guardrail_trap_unallocated_columns_being_dealloced)
        /*0014*/ 	.word	0x00000000


	//----- nvinfo : EIATTR_FRAME_SIZE
	.align		4
.L_22:
        /*0018*/ 	.byte	0x04, 0x11
        /*001a*/ 	.short	(.L_24 - .L_23)
	.align		4
.L_23:
        /*001c*/ 	.word	index@($__internal_1_$__cuda_sm10x_tcgen05_guardrail_trap_phase_invalid_during_alloc)
        /*0020*/ 	.word	0x00000000


	//----- nvinfo : EIATTR_FRAME_SIZE
	.align		4
.L_24:
        /*0024*/ 	.byte	0x04, 0x11
        /*0026*/ 	.short	(.L_26 - .L_25)
	.align		4
.L_25:
        /*0028*/ 	.word	index@($__internal_0_$__cuda_sm10x_tcgen05_guardrail_trap_col_being_dealloced_not_returned_by_alloc)
        /*002c*/ 	.word	0x00000000


	//----- nvinfo : EIATTR_FRAME_SIZE
	.align		4
.L_26:
        /*0030*/ 	.byte	0x04, 0x11
        /*0032*/ 	.short	(.L_28 - .L_27)
	.align		4
.L_27:
        /*0034*/ 	.word	index@(_ZN7cutlass13device_kernelINS_4gemm6kernel13GemmUniversalIN4cute5tupleIJiiiiEEENS1_10collective13CollectiveMmaINS1_35MainloopSm100TmaUmmaWarpSpecializedILi3ELi2ELi2ENS5_IJNS4_1CILi2EEENSA_ILi1EEESC_EEEEENS5_IJNSA_ILi256EEESF_NSA_ILi128EEEEEEaNS5_IJlSC_lEEEaSI_NS4_8TiledMMAINS4_8MMA_AtomIJNS4_21SM100_MMA_S8_2x1SM_SSIaaiLi256ELi256ELNS4_4UMMA5MajorE0ELSN_0ELNSM_8SaturateE0EEEEEENS4_6LayoutINS5_IJSC_SC_SC_EEENS5_IJNSA_ILi0EEEST_ST_EEEEENS5_IJNS4_10UnderscoreESW_SW_EEEEENS4_18SM100_TMA_2SM_LOADENS4_14ComposedLayoutINS4_7SwizzleILi3ELi4ELi3EEENS4_18smem_ptr_flag_bitsILi8EEENSR_INS5_IJNSA_ILi8EEESG_EEENS5_IJSG_SC_EEEEEEEvNS4_8identityESZ_S19_vS1A_EENS_8epilogue10collective18CollectiveEpilogueINS1C_23Sm100TmaWarpSpecializedILi4ELi2ELi64ELb0ELb0EEEJNS5_IJSG_SF_SG_EEENS5_IJNSR_ISG_SC_EENSR_INSA_ILi64EEESC_EEEEEaSI_aSI_NS1C_6fusion15FusionCallbacksIS1G_NS1M_17LinearCombinationIaiaiLNS_15FloatRoundStyleE2EEES1H_S1L_JEEENS4_5SM1004TMEM4LOAD26SM100_TMEM_LOAD_32dp32b64xENS4_13SM90_TMA_LOADENS10_INS11_ILi2ELi4ELi3EEES14_NSR_INS5_IJS15_S1J_EEENS5_IJS1J_SC_EEEEEEENS4_39AutoVectorizingCopyWithAssumedAlignmentILi128EEENS4_14SM90_TMA_STOREES21_S23_S23_EEEvvEEEEvNT_6ParamsE)
        /*0038*/ 	.word	0x00000000


	//----- nvinfo : EIATTR_MIN_STACK_SIZE
	.align		4
.L_28:
        /*003c*/ 	.byte	0x04, 0x12
        /*003e*/ 	.short	(.L_30 - .L_29)
	.align		4
.L_29:
        /*0040*/ 	.word	index@(_ZN7cutlass13device_kernelINS_4gemm6kernel13GemmUniversalIN4cute5tupleIJiiiiEEENS1_10collective13CollectiveMmaINS1_35MainloopSm100TmaUmmaWarpSpecializedILi3ELi2ELi2ENS5_IJNS4_1CILi2EEENSA_ILi1EEESC_EEEEENS5_IJNSA_ILi256EEESF_NSA_ILi128EEEEEEaNS5_IJlSC_lEEEaSI_NS4_8TiledMMAINS4_8MMA_AtomIJNS4_21SM100_MMA_S8_2x1SM_SSIaaiLi256ELi256ELNS4_4UMMA5MajorE0ELSN_0ELNSM_8SaturateE0EEEEEENS4_6LayoutINS5_IJSC_SC_SC_EEENS5_IJNSA_ILi0EEEST_ST_EEEEENS5_IJNS4_10UnderscoreESW_SW_EEEEENS4_18SM100_TMA_2SM_LOADENS4_14ComposedLayoutINS4_7SwizzleILi3ELi4ELi3EEENS4_18smem_ptr_flag_bitsILi8EEENSR_INS5_IJNSA_ILi8EEESG_EEENS5_IJSG_SC_EEEEEEEvNS4_8identityESZ_S19_vS1A_EENS_8epilogue10collective18CollectiveEpilogueINS1C_23Sm100TmaWarpSpecializedILi4ELi2ELi64ELb0ELb0EEEJNS5_IJSG_SF_SG_EEENS5_IJNSR_ISG_SC_EENSR_INSA_ILi64EEESC_EEEEEaSI_aSI_NS1C_6fusion15FusionCallbacksIS1G_NS1M_17LinearCombinationIaiaiLNS_15FloatRoundStyleE2EEES1H_S1L_JEEENS4_5SM1004TMEM4LOAD26SM100_TMEM_LOAD_32dp32b64xENS4_13SM90_TMA_LOADENS10_INS11_ILi2ELi4ELi3EEES14_NSR_INS5_IJS15_S1J_EEENS5_IJS1J_SC_EEEEEEENS4_39AutoVectorizingCopyWithAssumedAlignmentILi128EEENS4_14SM90_TMA_STOREES21_S23_S23_EEEvvEEEEvNT_6ParamsE)
        /*0044*/ 	.word	0x00000000
.L_30:


//--------------------- .nv.compat                --------------------------
	.section	.nv.compat,"",@"SHT_CUDA_COMPAT_INFO"
	.align	4
        /*0000*/ 	.byte	0x02, 0x09, 0x01, 0x00, 0x02, 0x02, 0x03, 0x00, 0x02, 0x05, 0x06, 0x00, 0x03, 0x07, 0x01, 0x01
        /*0010*/ 	.byte	0x02, 0x03, 0x01, 0x00, 0x02, 0x06, 0x01, 0x00, 0x04, 0x0b, 0x08, 0x00, 0x01, 0x00, 0x00, 0x00
        /*0020*/ 	.byte	0x00, 0x00, 0x00, 0x00


//--------------------- .nv.info._ZN7cutlass13device_kernelINS_4gemm6kernel13GemmUniversalIN4cute5tupleIJiiiiEEENS1_10collective13CollectiveMmaINS1_35MainloopSm100TmaUmmaWarpSpecializedILi3ELi2ELi2ENS5_IJNS4_1CILi2EEENSA_ILi1EEESC_EEEEENS5_IJNSA_ILi256EEESF_NSA_ILi128EEEEEEaNS5_IJlSC_lEEEaSI_NS4_8TiledMMAINS4_8MMA_AtomIJNS4_21SM100_MMA_S8_2x1SM_SSIaaiLi256ELi256ELNS4_4UMMA5MajorE0ELSN_0ELNSM_8SaturateE0EEEEEENS4_6LayoutINS5_IJSC_SC_SC_EEENS5_IJNSA_ILi0EEEST_ST_EEEEENS5_IJNS4_10UnderscoreESW_SW_EEEEENS4_18SM100_TMA_2SM_LOADENS4_14ComposedLayoutINS4_7SwizzleILi3ELi4ELi3EEENS4_18smem_ptr_flag_bitsILi8EEENSR_INS5_IJNSA_ILi8EEESG_EEENS5_IJSG_SC_EEEEEEEvNS4_8identityESZ_S19_vS1A_EENS_8epilogue10collective18CollectiveEpilogueINS1C_23Sm100TmaWarpSpecializedILi4ELi2ELi64ELb0ELb0EEEJNS5_IJSG_SF_SG_EEENS5_IJNSR_ISG_SC_EENSR_INSA_ILi64EEESC_EEEEEaSI_aSI_NS1C_6fusion15FusionCallbacksIS1G_NS1M_17LinearCombinationIaiaiLNS_15FloatRoundStyleE2EEES1H_S1L_JEEENS4_5SM1004TMEM4LOAD26SM100_TMEM_LOAD_32dp32b64xENS4_13SM90_TMA_LOADENS10_INS11_ILi2ELi4ELi3EEES14_NSR_INS5_IJS15_S1J_EEENS5_IJS1J_SC_EEEEEEENS4_39AutoVectorizingCopyWithAssumedAlignmentILi128EEENS4_14SM90_TMA_STOREES21_S23_S23_EEEvvEEEEvNT_6ParamsE --------------------------
	.section	.nv.info._ZN7cutlass13device_kernelINS_4gemm6kernel13GemmUniversalIN4cute5tupleIJiiiiEEENS1_10collective13CollectiveMmaINS1_35MainloopSm100TmaUmmaWarpSpecializedILi3ELi2ELi2ENS5_IJNS4_1CILi2EEENSA_ILi1EEESC_EEEEENS5_IJNSA_ILi256EEESF_NSA_ILi128EEEEEEaNS5_IJlSC_lEEEaSI_NS4_8TiledMMAINS4_8MMA_AtomIJNS4_21SM100_MMA_S8_2x1SM_SSIaaiLi256ELi256ELNS4_4UMMA5MajorE0ELSN_0ELNSM_8SaturateE0EEEEEENS4_6LayoutINS5_IJSC_SC_SC_EEENS5_IJNSA_ILi0EEEST_ST_EEEEENS5_IJNS4_10UnderscoreESW_SW_EEEEENS4_18SM100_TMA_2SM_LOADENS4_14ComposedLayoutINS4_7SwizzleILi3ELi4ELi3EEENS4_18smem_ptr_flag_bitsILi8EEENSR_INS5_IJNSA_ILi8EEESG_EEENS5_IJSG_SC_EEEEEEEvNS4_8identityESZ_S19_vS1A_EENS_8epilogue10collective18CollectiveEpilogueINS1C_23Sm100TmaWarpSpecializedILi4ELi2ELi64ELb0ELb0EEEJNS5_IJSG_SF_SG_EEENS5_IJNSR_ISG_SC_EENSR_INSA_ILi64EEESC_EEEEEaSI_aSI_NS1C_6fusion15FusionCallbacksIS1G_NS1M_17LinearCombinationIaiaiLNS_15FloatRoundStyleE2EEES1H_S1L_JEEENS4_5SM1004TMEM4LOAD26SM100_TMEM_LOAD_32dp32b64xENS4_13SM90_TMA_LOADENS10_INS11_ILi2ELi4ELi3EEES14_NSR_INS5_IJS15_S1J_EEENS5_IJS1J_SC_EEEEEEENS4_39AutoVectorizingCopyWithAssumedAlignmentILi128EEENS4_14SM90_TMA_STOREES21_S23_S23_EEEvvEEEEvNT_6ParamsE,"",@"SHT_CUDA_INFO"
	.sectionflags	@""
	.align	4


	//----- nvinfo : EIATTR_CUDA_API_VERSION
	.align		4
        /*0000*/ 	.byte	0x04, 0x37
        /*0002*/ 	.short	(.L_32 - .L_31)
.L_31:
        /*0004*/ 	.word	0x00000082


	//----- nvinfo : EIATTR_KPARAM_INFO
	.align		4
.L_32:
        /*0008*/ 	.byte	0x04, 0x17
        /*000a*/ 	.short	(.L_34 - .L_33)
.L_33:
        /*000c*/ 	.word	0x00000000
        /*0010*/ 	.short	0x0000
        /*0012*/ 	.short	0x0000
        /*0014*/ 	.byte	0x00, 0xf0, 0x01, 0x20


	//----- nvinfo : EIATTR_AT_ENTRY_FRAGMENTS
	.align		4
.L_34:
        /*0018*/ 	.byte	0x04, 0x4f
        /*001a*/ 	.short	(.L_36 - .L_35)


	//   ....[0]....
.L_35:
        /*001c*/ 	.word	0x00000007


	//----- nvinfo : EIATTR_RESERVED_SMEM_USED
	.align		4
.L_36:
        /*0020*/ 	.byte	0x01, 0x41
	.zero		2


	//----- nvinfo : EIATTR_SPARSE_MMA_MASK
	.align		4
        /*0024*/ 	.byte	0x03, 0x50
        /*0026*/ 	.short	0x0000


	//----- nvinfo : EIATTR_TCGEN05_2CTA_USED
	.align		4
        /*0028*/ 	.byte	0x01, 0x52
	.zero		2


	//----- nvinfo : EIATTR_MAXREG_COUNT
	.align		4
        /*002c*/ 	.byte	0x03, 0x1b
        /*002e*/ 	.short	0x00ff


	//----- nvinfo : EIATTR_NUM_BARRIERS
	.align		4
        /*0030*/ 	.byte	0x02, 0x4c
        /*0032*/ 	.byte	0x07
	.zero		1


	//----- nvinfo : EIATTR_EXTERNS
	.align		4
        /*0034*/ 	.byte	0x04, 0x0f
        /*0036*/ 	.short	(.L_38 - .L_37)


	//   ....[0]....
	.align		4
.L_37:
        /*0038*/ 	.word	index@(__assertfail)


	//----- nvinfo : EIATTR_MERCURY_ISA_VERSION
	.align		4
.L_38:
        /*003c*/ 	.byte	0x03, 0x5f
        /*003e*/ 	.short	0x0101


	//----- nvinfo : EIATTR_INT_WARP_WIDE_INSTR_OFFSETS
	.align		4
        /*0040*/ 	.byte	0x04, 0x31
        /*0042*/ 	.short	(.L_40 - .L_39)


	//   ....[0]....
.L_39:
        /*0044*/ 	.word	0x00000cb0


	//   ....[1]....
        /*0048*/ 	.word	0x00000d50


	//   ....[2]....
        /*004c*/ 	.word	0x00002080


	//   ....[3]....
        /*0050*/ 	.word	0x00003db0


	//   ....[4]....
        /*0054*/ 	.word	0x00003dd0


	//   ....[5]....
        /*0058*/ 	.word	0x00003e00


	//   ....[6]....
        /*005c*/ 	.word	0x00004740


	//   ....[7]....
        /*0060*/ 	.word	0x000047b0


	//   ....[8]....
        /*0064*/ 	.word	0x00004890


	//   ....[9]....
        /*0068*/ 	.word	0x00004910


	//   ....[10]....
        /*006c*/ 	.word	0x00004a20


	//   ....[11]....
        /*0070*/ 	.word	0x00004ab0


	//   ....[12]....
        /*0074*/ 	.word	0x00004c90


	//   ....[13]....
        /*0078*/ 	.word	0x00004df0


	//----- nvinfo : EIATTR_COOP_GROUP_MASK_REGIDS
	.align		4
.L_40:
        /*007c*/ 	.byte	0x04, 0x29
        /*007e*/ 	.short	(.L_42 - .L_41)


	//   ....[0]....
.L_41:
        /*0080*/ 	.word	0xffffffff


	//   ....[1]....
        /*0084*/ 	.word	0xffffffff


	//   ....[2]....
        /*0088*/ 	.word	0xffffffff


	//   ....[3]....
        /*008c*/ 	.word	0xffffffff


	//   ....[4]....
        /*0090*/ 	.word	0xffffffff


	//   ....[5]....
        /*0094*/ 	.word	0xffffffff


	//   ....[6]....
        /*0098*/ 	.word	0xffffffff


	//   ....[7]....
        /*009c*/ 	.word	0xffffffff


	//   ....[8]....
        /*00a0*/ 	.word	0xffffffff


	//   ....[9]....
        /*00a4*/ 	.word	0xffffffff


	//   ....[10]....
        /*00a8*/ 	.word	0xffffffff


	//   ....[11]....
        /*00ac*/ 	.word	0xffffffff


	//   ....[12]....
        /*00b0*/ 	.word	0xffffffff


	//   ....[13]....
        /*00b4*/ 	.word	0xffffffff


	//----- nvinfo : EIATTR_COOP_GROUP_INSTR_OFFSETS
	.align		4
.L_42:
        /*00b8*/ 	.byte	0x04, 0x28
        /*00ba*/ 	.short	(.L_44 - .L_43)


	//   ....[0]....
.L_43:
        /*00bc*/ 	.word	0x000000c0


	//   ....[1]....
        /*00c0*/ 	.word	0x00000500


	//   ....[2]....
        /*00c4*/ 	.word	0x00000660


	//   ....[3]....
        /*00c8*/ 	.word	0x000007f0


	//   ....[4]....
        /*00cc*/ 	.word	0x000008e0


	//   ....[5]....
        /*00d0*/ 	.word	0x00000a40


	//   ....[6]....
        /*00d4*/ 	.word	0x00000b90


	//   ....[7]....
        /*00d8*/ 	.word	0x00000dd0


	//   ....[8]....
        /*00dc*/ 	.word	0x00001f60


	//   ....[9]....
        /*00e0*/ 	.word	0x00002cb0


	//   ....[10]....
        /*00e4*/ 	.word	0x00003180


	//   ....[11]....
        /*00e8*/ 	.word	0x000031b0


	//   ....[12]....
        /*00ec*/ 	.word	0x00003cb0


	//   ....[13]....
        /*00f0*/ 	.word	0x00003ec0


	//----- nvinfo : EIATTR_VRC_CTA_INIT_COUNT
	.align		4
.L_44:
        /*00f4*/ 	.byte	0x02, 0x4a
        /*00f6*/ 	.byte	0x80
	.zero		1


	//----- nvinfo : EIATTR_SYSCALL_OFFSETS
	.align		4
        /*00f8*/ 	.byte	0x04, 0x46
        /*00fa*/ 	.short	(.L_46 - .L_45)


	//   ....[0]....
.L_45:
        /*00fc*/ 	.word	0x00005870


	//   ....[1]....
        /*0100*/ 	.word	0x000059b0


	//   ....[2]....
        /*0104*/ 	.word	0x00006210


	//   ....[3]....
        /*0108*/ 	.word	0x00007810


	//   ....[4]....
        /*010c*/ 	.word	0x00008db0


	//   ....[5]....
        /*0110*/ 	.word	0x0000a380


	//----- nvinfo : EIATTR_MBARRIER_INSTR_OFFSETS
	.align		4
.L_46:
        /*0114*/ 	.byte	0x04, 0x39
        /*0116*/ 	.short	(.L_48 - .L_47)


	//   ....[0]....
.L_47:
        /*0118*/ 	.word	0x000005f0
        /*011c*/ 	.word	0x000000ff
        /*0120*/ 	.word	0x00000000
        /*0124*/ 	.short	0x0100
        /*0126*/ 	.byte	0x08
	.zero		1


	//   ....[1]....
        /*0128*/ 	.word	0x00000600
        /*012c*/ 	.word	0x000000ff
        /*0130*/ 	.word	0x00000018
        /*0134*/ 	.short	0x0100
        /*0136*/ 	.byte	0x08
	.zero		1


	//   ....[2]....
        /*0138*/ 	.word	0x00000610
        /*013c*/ 	.word	0x000000ff
        /*0140*/ 	.word	0x00000008
        /*0144*/ 	.short	0x0100
        /*0146*/ 	.byte	0x08
	.zero		1


	//   ....[3]....
        /*0148*/ 	.word	0x00000620
        /*014c*/ 	.word	0x000000ff
        /*0150*/ 	.word	0x00000020
        /*0154*/ 	.short	0x0100
        /*0156*/ 	.byte	0x08
	.zero		1


	//   ....[4]....
        /*0158*/ 	.word	0x00000630
        /*015c*/ 	.word	0x000000ff
        /*0160*/ 	.word	0x00000010
        /*0164*/ 	.short	0x0100
        /*0166*/ 	.byte	0x08
	.zero		1


	//   ....[5]....
        /*0168*/ 	.word	0x00000640
        /*016c*/ 	.word	0x000000ff
        /*0170*/ 	.word	0x00000028
        /*0174*/ 	.short	0x0100
        /*0176*/ 	.byte	0x08
	.zero		1


	//   ....[6]....
        /*0178*/ 	.word	0x00000760
        /*017c*/ 	.word	0x000000ff
        /*0180*/ 	.word	0x00000030
        /*0184*/ 	.short	0x0100
        /*0186*/ 	.byte	0x09
	.zero		1


	//   ....[7]....
        /*0188*/ 	.word	0x00000770
        /*018c*/ 	.word	0x000000ff
        /*0190*/ 	.word	0x00000050
        /*0194*/ 	.short	0x0100
        /*0196*/ 	.byte	0x09
	.zero		1


	//   ....[8]....
        /*0198*/ 	.word	0x00000780
        /*019c*/ 	.word	0x000000ff
        /*01a0*/ 	.word	0x00000038
        /*01a4*/ 	.short	0x0100
        /*01a6*/ 	.byte	0x09
	.zero		1


	//   ....[9]....
        /*01a8*/ 	.word	0x00000790
        /*01ac*/ 	.word	0x000000ff
        /*01b0*/ 	.word	0x00000058
        /*01b4*/ 	.short	0x0100
        /*01b6*/ 	.byte	0x09
	.zero		1


	//   ....[10]....
        /*01b8*/ 	.word	0x000007a0
        /*01bc*/ 	.word	0x000000ff
        /*01c0*/ 	.word	0x00000040
        /*01c4*/ 	.short	0x0100
        /*01c6*/ 	.byte	0x09
	.zero		1


	//   ....[11]....
        /*01c8*/ 	.word	0x000007b0
        /*01cc*/ 	.word	0x000000ff
        /*01d0*/ 	.word	0x00000060
        /*01d4*/ 	.short	0x0100
        /*01d6*/ 	.byte	0x09
	.zero		1


	//   ....[12]....
        /*01d8*/ 	.word	0x000007c0
        /*01dc*/ 	.word	0x000000ff
        /*01e0*/ 	.word	0x00000048
        /*01e4*/ 	.short	0x0100
        /*01e6*/ 	.byte	0x09
	.zero		1


	//   ....[13]....
        /*01e8*/ 	.word	0x000007d0
        /*01ec*/ 	.word	0x000000ff
        /*01f0*/ 	.word	0x00000068
        /*01f4*/ 	.short	0x0100
        /*01f6*/ 	.byte	0x09
	.zero		1


	//   ....[14]....
        /*01f8*/ 	.word	0x000008b0
        /*01fc*/ 	.word	0x000000ff
        /*0200*/ 	.word	0x00000070
        /*0204*/ 	.short	0x0100
        /*0206*/ 	.byte	0x08
	.zero		1


	//   ....[15]....
        /*0208*/ 	.word	0x000008c0
        /*020c*/ 	.word	0x000000ff
        /*0210*/ 	.word	0x00000078
        /*0214*/ 	.short	0x0100
        /*0216*/ 	.byte	0x08
	.zero		1


	//   ....[16]....
        /*0218*/ 	.word	0x000009f0
        /*021c*/ 	.word	0x000000ff
        /*0220*/ 	.word	0x00000080
        /*0224*/ 	.short	0x0100
        /*0226*/ 	.byte	0x08
	.zero		1


	//   ....[17]....
        /*0228*/ 	.word	0x00000a00
        /*022c*/ 	.word	0x000000ff
        /*0230*/ 	.word	0x00000090
        /*0234*/ 	.short	0x0100
        /*0236*/ 	.byte	0x08
	.zero		1


	//   ....[18]....
        /*0238*/ 	.word	0x00000a10
        /*023c*/ 	.word	0x000000ff
        /*0240*/ 	.word	0x00000088
        /*0244*/ 	.short	0x0100
        /*0246*/ 	.byte	0x08
	.zero		1


	//   ....[19]....
        /*0248*/ 	.word	0x00000a20
        /*024c*/ 	.word	0x000000ff
        /*0250*/ 	.word	0x00000098
        /*0254*/ 	.short	0x0100
        /*0256*/ 	.byte	0x08
	.zero		1


	//   ....[20]....
        /*0258*/ 	.word	0x00000b40
        /*025c*/ 	.word	0x000000ff
        /*0260*/ 	.word	0x000000a0
        /*0264*/ 	.short	0x0100
        /*0266*/ 	.byte	0x09
	.zero		1


	//   ....[21]....
        /*0268*/ 	.word	0x00000b50
        /*026c*/ 	.word	0x000000ff
        /*0270*/ 	.word	0x000000b0
        /*0274*/ 	.short	0x0100
        /*0276*/ 	.byte	0x09
	.zero		1


	//   ....[22]....
        /*0278*/ 	.word	0x00000b60
        /*027c*/ 	.word	0x000000ff
        /*0280*/ 	.word	0x000000a8
        /*0284*/ 	.short	0x0100
        /*0286*/ 	.byte	0x09
	.zero		1


	//   ....[23]....
        /*0288*/ 	.word	0x00000b70
        /*028c*/ 	.word	0x000000ff
        /*0290*/ 	.word	0x000000b8
        /*0294*/ 	.short	0x0100
        /*0296*/ 	.byte	0x09
	.zero		1


	//   ....[24]....
        /*0298*/ 	.word	0x00000c60
        /*029c*/ 	.word	0x000000ff
        /*02a0*/ 	.word	0x000000c0
        /*02a4*/ 	.short	0x0100
        /*02a6*/ 	.byte	0x08
	.zero		1


	//   ....[25]....
        /*02a8*/ 	.word	0x00000c70
        /*02ac*/ 	.word	0x000000ff
        /*02b0*/ 	.word	0x000000d0
        /*02b4*/ 	.short	0x0100
        /*02b6*/ 	.byte	0x08
	.zero		1


	//   ....[26]....
        /*02b8*/ 	.word	0x00000c80
        /*02bc*/ 	.word	0x000000ff
        /*02c0*/ 	.word	0x000000c8
        /*02c4*/ 	.short	0x0100
        /*02c6*/ 	.byte	0x08
	.zero		1


	//   ....[27]....
        /*02c8*/ 	.word	0x00000c90
        /*02cc*/ 	.word	0x000000ff
        /*02d0*/ 	.word	0x000000d8
        /*02d4*/ 	.short	0x0100
        /*02d6*/ 	.byte	0x08
	.zero		1


	//   ....[28]....
        /*02d8*/ 	.word	0x00000d80
        /*02dc*/ 	.word	0x000000ff
        /*02e0*/ 	.word	0x000000e0
        /*02e4*/ 	.short	0x0100
        /*02e6*/ 	.byte	0x07
	.zero		1


	//   ....[29]....
        /*02e8*/ 	.word	0x00001790
        /*02ec*/ 	.word	0x00000003
        /*02f0*/ 	.word	0x000000d0
        /*02f4*/ 	.short	0x010a
        /*02f6*/ 	.byte	0xff
	.zero		1


	//   ....[30]....
        /*02f8*/ 	.word	0x000017c0
        /*02fc*/ 	.word	0x00000003
        /*0300*/ 	.word	0x000000c0
        /*0304*/ 	.short	0x0101
        /*0306*/ 	.byte	0xff
	.zero		1


	//   ....[31]....
        /*0308*/ 	.word	0x000018c0
        /*030c*/ 	.word	0x000000ff
        /*0310*/ 	.word	0x00000018
        /*0314*/ 	.short	0x010a
        /*0316*/ 	.byte	0x08
	.zero		1


	//   ....[32]....
        /*0318*/ 	.word	0x00001980
        /*031c*/ 	.word	0x000000ff
        /*0320*/ 	.word	0x00000018
        /*0324*/ 	.short	0x010a
        /*0326*/ 	.byte	0x21
	.zero		1


	//   ....[33]....
        /*0328*/ 	.word	0x00001b40
        /*032c*/ 	.word	0x000000ff
        /*0330*/ 	.word	0x00000018
        /*0334*/ 	.short	0x010a
        /*0336*/ 	.byte	0x08
	.zero		1


	//   ....[34]....
        /*0338*/ 	.word	0x00001c20
        /*033c*/ 	.word	0x000000ff
        /*0340*/ 	.word	0x00000078
        /*0344*/ 	.short	0x0101
        /*0346*/ 	.byte	0x06
	.zero		1


	//   ....[35]....
        /*0348*/ 	.word	0x00001c40
        /*034c*/ 	.word	0x000000ff
        /*0350*/ 	.word	0x00000018
        /*0354*/ 	.short	0x010a
        /*0356*/ 	.byte	0x08
	.zero		1


	//   ....[36]....
        /*0358*/ 	.word	0x00001cc0
        /*035c*/ 	.word	0x000000ff
        /*0360*/ 	.word	0x00000018
        /*0364*/ 	.short	0x010a
        /*0366*/ 	.byte	0x11
	.zero		1


	//   ....[37]....
        /*0368*/ 	.word	0x00001e50
        /*036c*/ 	.word	0x000000ff
        /*0370*/ 	.word	0x00000018
        /*0374*/ 	.short	0x010a
        /*0376*/ 	.byte	0x08
	.zero		1


	//   ....[38]....
        /*0378*/ 	.word	0x00001f90
        /*037c*/ 	.word	0x00000002
        /*0380*/ 	.word	0x00000080
        /*0384*/ 	.short	0x010a
        /*0386*/ 	.byte	0xff
	.zero		1


	//   ....[39]....
        /*0388*/ 	.word	0x00002050
        /*038c*/ 	.word	0x00000002
        /*0390*/ 	.word	0x00000000
        /*0394*/ 	.short	0x0101
        /*0396*/ 	.byte	0xff
	.zero		1


	//   ....[40]....
        /*0398*/ 	.word	0x000025b0
        /*039c*/ 	.word	0x000000ff
        /*03a0*/ 	.word	0x00000000
        /*03a4*/ 	.short	0x010a
        /*03a6*/ 	.byte	0x04
	.zero		1


	//   ....[41]....
        /*03a8*/ 	.word	0x00002640
        /*03ac*/ 	.word	0x000000ff
        /*03b0*/ 	.word	0x00000000
        /*03b4*/ 	.short	0x010a
        /*03b6*/ 	.byte	0x04
	.zero		1


	//   ....[42]....
        /*03b8*/ 	.word	0x000026e0
        /*03bc*/ 	.word	0x00000000
        /*03c0*/ 	.word	0x00000000
        /*03c4*/ 	.short	0x010a
        /*03c6*/ 	.byte	0xff
	.zero		1


	//   ....[43]....
        /*03c8*/ 	.word	0x00002810
        /*03cc*/ 	.word	0x00000000
        /*03d0*/ 	.word	0x000000c0
        /*03d4*/ 	.short	0x010a
        /*03d6*/ 	.byte	0xff
	.zero		1


	//   ....[44]....
        /*03d8*/ 	.word	0x00002880
        /*03dc*/ 	.word	0x00000004
        /*03e0*/ 	.word	0x00000000
        /*03e4*/ 	.short	0x0101
        /*03e6*/ 	.byte	0xff
	.zero		1


	//   ....[45]....
        /*03e8*/ 	.word	0x000028a0
        /*03ec*/ 	.word	0x000000ff
        /*03f0*/ 	.word	0x00000090
        /*03f4*/ 	.short	0x010a
        /*03f6*/ 	.byte	0x05
	.zero		1


	//   ....[46]....
        /*03f8*/ 	.word	0x000029c0
        /*03fc*/ 	.word	0x00000000
        /*0400*/ 	.word	0x00000080
        /*0404*/ 	.short	0x010a
        /*0406*/ 	.byte	0xff
	.zero		1


	//   ....[47]....
        /*0408*/ 	.word	0x00002ac0
        /*040c*/ 	.word	0x00000000
        /*0410*/ 	.word	0x00000000
        /*0414*/ 	.short	0x0101
        /*0416*/ 	.byte	0xff
	.zero		1


	//   ....[48]....
        /*0418*/ 	.word	0x00002b50
        /*041c*/ 	.word	0x000000ff
        /*0420*/ 	.word	0x00000090
        /*0424*/ 	.short	0x0106
        /*0426*/ 	.byte	0x05
	.zero		1


	//   ....[49]....
        /*0428*/ 	.word	0x00002b70
        /*042c*/ 	.word	0x000000ff
        /*0430*/ 	.word	0x00000090
        /*0434*/ 	.short	0x010a
        /*0436*/ 	.byte	0x05
	.zero		1


	//   ....[50]....
        /*0438*/ 	.word	0x00002c00
        /*043c*/ 	.word	0x000000ff
        /*0440*/ 	.word	0x00000090
        /*0444*/ 	.short	0x0106
        /*0446*/ 	.byte	0x04
	.zero		1


	//   ....[51]....
        /*0448*/ 	.word	0x00002c40
        /*044c*/ 	.word	0x00000000
        /*0450*/ 	.word	0x00000090
        /*0454*/ 	.short	0x010a
        /*0456*/ 	.byte	0xff
	.zero		1


	//   ....[52]....
        /*0458*/ 	.word	0x00002e80
        /*045c*/ 	.word	0x000000ff
        /*0460*/ 	.word	0x00000008
        /*0464*/ 	.short	0x010a
        /*0466*/ 	.byte	0x06
	.zero		1


	//   ....[53]....
        /*0468*/ 	.word	0x00002ea0
        /*046c*/ 	.word	0x000000ff
        /*0470*/ 	.word	0x00000008
        /*0474*/ 	.short	0x010a
        /*0476*/ 	.byte	0x06
	.zero		1


	//   ....[54]....
        /*0478*/ 	.word	0x00003030
        /*047c*/ 	.word	0x000000ff
        /*0480*/ 	.word	0x00000008
        /*0484*/ 	.short	0x010a
        /*0486*/ 	.byte	0x06
	.zero		1


	//   ....[55]....
        /*0488*/ 	.word	0x00003050
        /*048c*/ 	.word	0x000000ff
        /*0490*/ 	.word	0x00000008
        /*0494*/ 	.short	0x010a
        /*0496*/ 	.byte	0x06
	.zero		1


	//   ....[56]....
        /*0498*/ 	.word	0x00003110
        /*049c*/ 	.word	0x000000ff
        /*04a0*/ 	.word	0x00000000
        /*04a4*/ 	.short	0x0101
        /*04a6*/ 	.byte	0x07
	.zero		1


	//   ....[57]....
        /*04a8*/ 	.word	0x00003450
        /*04ac*/ 	.word	0x00000000
        /*04b0*/ 	.word	0x00000080
        /*04b4*/ 	.short	0x010a
        /*04b6*/ 	.byte	0xff
	.zero		1


	//   ....[58]....
        /*04b8*/ 	.word	0x00003510
        /*04bc*/ 	.word	0x00000000
        /*04c0*/ 	.word	0x00000000
        /*04c4*/ 	.short	0x0101
        /*04c6*/ 	.byte	0xff
	.zero		1


	//   ....[59]....
        /*04c8*/ 	.word	0x000035d0
        /*04cc*/ 	.word	0x000000ff
        /*04d0*/ 	.word	0x00000000
        /*04d4*/ 	.short	0x010a
        /*04d6*/ 	.byte	0x08
	.zero		1


	//   ....[60]....
        /*04d8*/ 	.word	0x000035e0
        /*04dc*/ 	.word	0x000000ff
        /*04e0*/ 	.word	0x000000b0
        /*04e4*/ 	.short	0x010a
        /*04e6*/ 	.byte	0x09
	.zero		1


	//   ....[61]....
        /*04e8*/ 	.word	0x00003690
        /*04ec*/ 	.word	0x000000ff
        /*04f0*/ 	.word	0x00000000
        /*04f4*/ 	.short	0x010a
        /*04f6*/ 	.byte	0x08
	.zero		1


	//   ....[62]....
        /*04f8*/ 	.word	0x000037c0
        /*04fc*/ 	.word	0x000000ff
        /*0500*/ 	.word	0x00000000
        /*0504*/ 	.short	0x010a
        /*0506*/ 	.byte	0x1e
	.zero		1


	//   ....[63]....
        /*0508*/ 	.word	0x00003ac0
        /*050c*/ 	.word	0x000000ff
        /*0510*/ 	.word	0x00000000
        /*0514*/ 	.short	0x010a
        /*0516*/ 	.byte	0x05
	.zero		1


	//   ....[64]....
        /*0518*/ 	.word	0x00003b60
        /*051c*/ 	.word	0x00000000
        /*0520*/ 	.word	0x00000000
        /*0524*/ 	.short	0x010a
        /*0526*/ 	.byte	0xff
	.zero		1


	//   ....[65]....
        /*0528*/ 	.word	0x00003ba0
        /*052c*/ 	.word	0x00000000
        /*0530*/ 	.word	0x00000000
        /*0534*/ 	.short	0x010a
        /*0536*/ 	.byte	0xff
	.zero		1


	//   ....[66]....
        /*0538*/ 	.word	0x00003c10
        /*053c*/ 	.word	0x000000ff
        /*0540*/ 	.word	0x00000000
        /*0544*/ 	.short	0x0101
        /*0546*/ 	.byte	0x05
	.zero		1


	//   ....[67]....
        /*0548*/ 	.word	0x00003c50
        /*054c*/ 	.word	0x000000ff
        /*0550*/ 	.word	0x000000e0
        /*0554*/ 	.short	0x010a
        /*0556*/ 	.byte	0x07
	.zero		1


	//   ....[68]....
        /*0558*/ 	.word	0x00003ca0
        /*055c*/ 	.word	0x000000ff
        /*0560*/ 	.word	0x00000000
        /*0564*/ 	.short	0x0101
        /*0566*/ 	.byte	0x05
	.zero		1


	//   ....[69]....
        /*0568*/ 	.word	0x000040f0
        /*056c*/ 	.word	0x00000000
        /*0570*/ 	.word	0x00000080
        /*0574*/ 	.short	0x010a
        /*0576*/ 	.byte	0xff
	.zero		1


	//   ....[70]....
        /*0578*/ 	.word	0x000041b0
        /*057c*/ 	.word	0x00000000
        /*0580*/ 	.word	0x00000000
        /*0584*/ 	.short	0x0101
        /*0586*/ 	.byte	0xff
	.zero		1


	//   ....[71]....
        /*0588*/ 	.word	0x000044d0
        /*058c*/ 	.word	0x000000ff
        /*0590*/ 	.word	0x00000078
        /*0594*/ 	.short	0x010a
        /*0596*/ 	.byte	0x07
	.zero		1


	//   ....[72]....
        /*0598*/ 	.word	0x000046c0
        /*059c*/ 	.word	0x000000ff
        /*05a0*/ 	.word	0x00000050
        /*05a4*/ 	.short	0x010a
        /*05a6*/ 	.byte	0x07
	.zero		1


	//   ....[73]....
        /*05a8*/ 	.word	0x00004830
        /*05ac*/ 	.word	0x000000ff
        /*05b0*/ 	.word	0x00000030
        /*05b4*/ 	.short	0x010b
        /*05b6*/ 	.byte	0x07
	.zero		1


	//   ....[74]....
        /*05b8*/ 	.word	0x00004840
        /*05bc*/ 	.word	0x000000ff
        /*05c0*/ 	.word	0x00000000
        /*05c4*/ 	.short	0x0101
        /*05c6*/ 	.byte	0x08
	.zero		1


	//   ....[75]....
        /*05c8*/ 	.word	0x00004860
        /*05cc*/ 	.word	0x000000ff
        /*05d0*/ 	.word	0x00000058
        /*05d4*/ 	.short	0x010a
        /*05d6*/ 	.byte	0x07
	.zero		1


	//   ....[76]....
        /*05d8*/ 	.word	0x000049c0
        /*05dc*/ 	.word	0x000000ff
        /*05e0*/ 	.word	0x00000038
        /*05e4*/ 	.short	0x010b
        /*05e6*/ 	.byte	0x07
	.zero		1


	//   ....[77]....
        /*05e8*/ 	.word	0x000049d0
        /*05ec*/ 	.word	0x000000ff
        /*05f0*/ 	.word	0x00000000
        /*05f4*/ 	.short	0x0101
        /*05f6*/ 	.byte	0x08
	.zero		1


	//   ....[78]....
        /*05f8*/ 	.word	0x000049e0
        /*05fc*/ 	.word	0x000000ff
        /*0600*/ 	.word	0x00000060
        /*0604*/ 	.short	0x010a
        /*0606*/ 	.byte	0x07
	.zero		1


	//   ....[79]....
        /*0608*/ 	.word	0x00004b80
        /*060c*/ 	.word	0x000000ff
        /*0610*/ 	.word	0x00000040
        /*0614*/ 	.short	0x010b
        /*0616*/ 	.byte	0x07
	.zero		1


	//   ....[80]....
        /*0618*/ 	.word	0x00004bf0
        /*061c*/ 	.word	0x000000ff
        /*0620*/ 	.word	0x00000000
        /*0624*/ 	.short	0x0101
        /*0626*/ 	.byte	0x08
	.zero		1


	//   ....[81]....
        /*0628*/ 	.word	0x00004c20
        /*062c*/ 	.word	0x000000ff
        /*0630*/ 	.word	0x00000068
        /*0634*/ 	.short	0x010a
        /*0636*/ 	.byte	0x07
	.zero		1


	//   ....[82]....
        /*0638*/ 	.word	0x00004e30
        /*063c*/ 	.word	0x000000ff
        /*0640*/ 	.word	0x00000048
        /*0644*/ 	.short	0x010b
        /*0646*/ 	.byte	0x07
	.zero		1


	//   ....[83]....
        /*0648*/ 	.word	0x00004e50
        /*064c*/ 	.word	0x000000ff
        /*0650*/ 	.word	0x00000000
        /*0654*/ 	.short	0x0101
        /*0656*/ 	.byte	0x0d
	.zero		1


	//   ....[84]....
        /*0658*/ 	.word	0x00004e80
        /*065c*/ 	.word	0x000000ff
        /*0660*/ 	.word	0x00000050
        /*0664*/ 	.short	0x010a
        /*0666*/ 	.byte	0x07
	.zero		1


	//   ....[85]....
        /*0668*/ 	.word	0x00004ea0
        /*066c*/ 	.word	0x000000ff
        /*0670*/ 	.word	0x00000058
        /*0674*/ 	.short	0x010a
        /*0676*/ 	.byte	0x07
	.zero		1


	//   ....[86]....
        /*0678*/ 	.word	0x00004ec0
        /*067c*/ 	.word	0x000000ff
        /*0680*/ 	.word	0x00000060
        /*0684*/ 	.short	0x010a
        /*0686*/ 	.byte	0x07
	.zero		1


	//   ....[87]....
        /*0688*/ 	.word	0x00004f00
        /*068c*/ 	.word	0x00000000
        /*0690*/ 	.word	0x00000068
        /*0694*/ 	.short	0x010a
        /*0696*/ 	.byte	0xff
	.zero		1


	//   ....[88]....
        /*0698*/ 	.word	0x00005240
        /*069c*/ 	.word	0x00000000
        /*06a0*/ 	.word	0x00000080
        /*06a4*/ 	.short	0x010a
        /*06a6*/ 	.byte	0xff
	.zero		1


	//   ....[89]....
        /*06a8*/ 	.word	0x00005350
        /*06ac*/ 	.word	0x00000000
        /*06b0*/ 	.word	0x00000000
        /*06b4*/ 	.short	0x0101
        /*06b6*/ 	.byte	0xff
	.zero		1


	//   ....[90]....
        /*06b8*/ 	.word	0x00005db0
        /*06bc*/ 	.word	0x00000003
        /*06c0*/ 	.word	0x00000030
        /*06c4*/ 	.short	0x010a
        /*06c6*/ 	.byte	0xff
	.zero		1


	//   ....[91]....
        /*06c8*/ 	.word	0x00005df0
        /*06cc*/ 	.word	0x000000ab
        /*06d0*/ 	.word	0x000000a0
        /*06d4*/ 	.short	0x010a
        /*06d6*/ 	.byte	0xff
	.zero		1


	//   ....[92]....
        /*06d8*/ 	.word	0x00005f30
        /*06dc*/ 	.word	0x00000003
        /*06e0*/ 	.word	0x00000030
        /*06e4*/ 	.short	0x010a
        /*06e6*/ 	.byte	0xff
	.zero		1


	//   ....[93]....
        /*06e8*/ 	.word	0x00006070
        /*06ec*/ 	.word	0x00000000
        /*06f0*/ 	.word	0x00000000
        /*06f4*/ 	.short	0x0101
        /*06f6*/ 	.byte	0xff
	.zero		1


	//   ....[94]....
        /*06f8*/ 	.word	0x000060f0
        /*06fc*/ 	.word	0x000000ab
        /*0700*/ 	.word	0x000000a0
        /*0704*/ 	.short	0x010a
        /*0706*/ 	.byte	0xff
	.zero		1


	//   ....[95]....
        /*0708*/ 	.word	0x00007480
        /*070c*/ 	.word	0x00000075
        /*0710*/ 	.word	0x00000030
        /*0714*/ 	.short	0x010a
        /*0716*/ 	.byte	0xff
	.zero		1


	//   ....[96]....
        /*0718*/ 	.word	0x00007550
        /*071c*/ 	.word	0x00000075
        /*0720*/ 	.word	0x00000030
        /*0724*/ 	.short	0x010a
        /*0726*/ 	.byte	0xff
	.zero		1


	//   ....[97]....
        /*0728*/ 	.word	0x00007690
        /*072c*/ 	.word	0x00000000
        /*0730*/ 	.word	0x00000000
        /*0734*/ 	.short	0x0101
        /*0736*/ 	.byte	0xff
	.zero		1


	//   ....[98]....
        /*0738*/ 	.word	0x00008a20
        /*073c*/ 	.word	0x00000000
        /*0740*/ 	.word	0x00000030
        /*0744*/ 	.short	0x010a
        /*0746*/ 	.byte	0xff
	.zero		1


	//   ....[99]....
        /*0748*/ 	.word	0x00008af0
        /*074c*/ 	.word	0x00000000
        /*0750*/ 	.word	0x00000030
        /*0754*/ 	.short	0x010a
        /*0756*/ 	.byte	0xff
	.zero		1


	//   ....[100]....
        /*0758*/ 	.word	0x00008c30
        /*075c*/ 	.word	0x00000000
        /*0760*/ 	.word	0x00000000
        /*0764*/ 	.short	0x0101
        /*0766*/ 	.byte	0xff
	.zero		1


	//   ....[101]....
        /*0768*/ 	.word	0x00009ff0
        /*076c*/ 	.word	0x00000000
        /*0770*/ 	.word	0x00000030
        /*0774*/ 	.short	0x010a
        /*0776*/ 	.byte	0xff
	.zero		1


	//   ....[102]....
        /*0778*/ 	.word	0x0000a0c0
        /*077c*/ 	.word	0x00000000
        /*0780*/ 	.word	0x00000030
        /*0784*/ 	.short	0x010a
        /*0786*/ 	.byte	0xff
	.zero		1


	//   ....[103]....
        /*0788*/ 	.word	0x0000a200
        /*078c*/ 	.word	0x00000000
        /*0790*/ 	.word	0x00000000
        /*0794*/ 	.short	0x0101
        /*0796*/ 	.byte	0xff
	.zero		1


	//   ....[104]....
        /*0798*/ 	.word	0x0000a500
        /*079c*/ 	.word	0x000000ab
        /*07a0*/ 	.word	0x00000000
        /*07a4*/ 	.short	0x0101
        /*07a6*/ 	.byte	0xff
	.zero		1


	//   ....[105]....
        /*07a8*/ 	.word	0x0000b770
        /*07ac*/ 	.word	0x00000003
        /*07b0*/ 	.word	0x000000d0
        /*07b4*/ 	.short	0x010a
        /*07b6*/ 	.byte	0xff
	.zero		1


	//   ....[106]....
        /*07b8*/ 	.word	0x0000b7d0
        /*07bc*/ 	.word	0x00000002
        /*07c0*/ 	.word	0x00000018
        /*07c4*/ 	.short	0x010a
        /*07c6*/ 	.byte	0xff
	.zero		1


	//   ....[107]....
        /*07c8*/ 	.word	0x0000b830
        /*07cc*/ 	.word	0x00000002
        /*07d0*/ 	.word	0x00000018
        /*07d4*/ 	.short	0x010a
        /*07d6*/ 	.byte	0xff
	.zero		1


	//   ....[108]....
        /*07d8*/ 	.word	0x0000b880
        /*07dc*/ 	.word	0x00000002
        /*07e0*/ 	.word	0x00000080
        /*07e4*/ 	.short	0x010a
        /*07e6*/ 	.byte	0xff
	.zero		1


	//   ....[109]....
        /*07e8*/ 	.word	0x0000b8e0
        /*07ec*/ 	.word	0x00000000
        /*07f0*/ 	.word	0x00000000
        /*07f4*/ 	.short	0x010a
        /*07f6*/ 	.byte	0xff
	.zero		1


	//   ....[110]....
        /*07f8*/ 	.word	0x0000b940
        /*07fc*/ 	.word	0x00000000
        /*0800*/ 	.word	0x00000000
        /*0804*/ 	.short	0x010a
        /*0806*/ 	.byte	0xff
	.zero		1


	//   ....[111]....
        /*0808*/ 	.word	0x0000b990
        /*080c*/ 	.word	0x00000000
        /*0810*/ 	.word	0x000000c0
        /*0814*/ 	.short	0x010a
        /*0816*/ 	.byte	0xff
	.zero		1


	//   ....[112]....
        /*0818*/ 	.word	0x0000b9f0
        /*081c*/ 	.word	0x00000000
        /*0820*/ 	.word	0x00000090
        /*0824*/ 	.short	0x010a
        /*0826*/ 	.byte	0xff
	.zero		1


	//   ....[113]....
        /*0828*/ 	.word	0x0000ba40
        /*082c*/ 	.word	0x00000000
        /*0830*/ 	.word	0x00000080
        /*0834*/ 	.short	0x010a
        /*0836*/ 	.byte	0xff
	.zero		1


	//   ....[114]....
        /*0838*/ 	.word	0x0000baa0
        /*083c*/ 	.word	0x00000000
        /*0840*/ 	.word	0x00000090
        /*0844*/ 	.short	0x010a
        /*0846*/ 	.byte	0xff
	.zero		1


	//   ....[115]....
        /*0848*/ 	.word	0x0000bb00
        /*084c*/ 	.word	0x00000004
        /*0850*/ 	.word	0x00000008
        /*0854*/ 	.short	0x010a
        /*0856*/ 	.byte	0xff
	.zero		1


	//   ....[116]....
        /*0858*/ 	.word	0x0000bbe0
        /*085c*/ 	.word	0x00000002
        /*0860*/ 	.word	0x00000008
        /*0864*/ 	.short	0x010a
        /*0866*/ 	.byte	0xff
	.zero		1


	//   ....[117]....
        /*0868*/ 	.word	0x0000bc30
        /*086c*/ 	.word	0x00000000
        /*0870*/ 	.word	0x00000080
        /*0874*/ 	.short	0x010a
        /*0876*/ 	.byte	0xff
	.zero		1


	//   ....[118]....
        /*0878*/ 	.word	0x0000bc90
        /*087c*/ 	.word	0x00000000
        /*0880*/ 	.word	0x000000b0
        /*0884*/ 	.short	0x010a
        /*0886*/ 	.byte	0xff
	.zero		1


	//   ....[119]....
        /*0888*/ 	.word	0x0000bcf0
        /*088c*/ 	.word	0x00000000
        /*0890*/ 	.word	0x00000000
        /*0894*/ 	.short	0x010a
        /*0896*/ 	.byte	0xff
	.zero		1


	//   ....[120]....
        /*0898*/ 	.word	0x0000bd50
        /*089c*/ 	.word	0x00000000
        /*08a0*/ 	.word	0x00000000
        /*08a4*/ 	.short	0x010a
        /*08a6*/ 	.byte	0xff
	.zero		1


	//   ....[121]....
        /*08a8*/ 	.word	0x0000bdb0
        /*08ac*/ 	.word	0x00000000
        /*08b0*/ 	.word	0x000000e0
        /*08b4*/ 	.short	0x010a
        /*08b6*/ 	.byte	0xff
	.zero		1


	//   ....[122]....
        /*08b8*/ 	.word	0x0000be00
        /*08bc*/ 	.word	0x00000000
        /*08c0*/ 	.word	0x00000080
        /*08c4*/ 	.short	0x010a
        /*08c6*/ 	.byte	0xff
	.zero		1


	//   ....[123]....
        /*08c8*/ 	.word	0x0000be60
        /*08cc*/ 	.word	0x00000000
        /*08d0*/ 	.word	0x00000078
        /*08d4*/ 	.short	0x010a
        /*08d6*/ 	.byte	0xff
	.zero		1


	//   ....[124]....
        /*08d8*/ 	.word	0x0000bec0
        /*08dc*/ 	.word	0x00000003
        /*08e0*/ 	.word	0x00000050
        /*08e4*/ 	.short	0x010a
        /*08e6*/ 	.byte	0xff
	.zero		1


	//   ....[125]....
        /*08e8*/ 	.word	0x0000bf20
        /*08ec*/ 	.word	0x00000003
        /*08f0*/ 	.word	0x00000058
        /*08f4*/ 	.short	0x010a
        /*08f6*/ 	.byte	0xff
	.zero		1


	//   ....[126]....
        /*08f8*/ 	.word	0x0000bf80
        /*08fc*/ 	.word	0x00000003
        /*0900*/ 	.word	0x00000060
        /*0904*/ 	.short	0x010a
        /*0906*/ 	.byte	0xff
	.zero		1


	//   ....[127]....
        /*0908*/ 	.word	0x0000bfe0
        /*090c*/ 	.word	0x00000003
        /*0910*/ 	.word	0x00000068
        /*0914*/ 	.short	0x010a
        /*0916*/ 	.byte	0xff
	.zero		1


	//   ....[128]....
        /*0918*/ 	.word	0x0000c040
        /*091c*/ 	.word	0x00000000
        /*0920*/ 	.word	0x00000050
        /*0924*/ 	.short	0x010a
        /*0926*/ 	.byte	0xff
	.zero		1


	//   ....[129]....
        /*0928*/ 	.word	0x0000c0a0
        /*092c*/ 	.word	0x00000000
        /*0930*/ 	.word	0x00000058
        /*0934*/ 	.short	0x010a
        /*0936*/ 	.byte	0xff
	.zero		1


	//   ....[130]....
        /*0938*/ 	.word	0x0000c100
        /*093c*/ 	.word	0x00000000
        /*0940*/ 	.word	0x00000060
        /*0944*/ 	.short	0x010a
        /*0946*/ 	.byte	0xff
	.zero		1


	//   ....[131]....
        /*0948*/ 	.word	0x0000c150
        /*094c*/ 	.word	0x00000000
        /*0950*/ 	.word	0x00000080
        /*0954*/ 	.short	0x010a
        /*0956*/ 	.byte	0xff
	.zero		1


	//   ....[132]....
        /*0958*/ 	.word	0x0000c1a0
        /*095c*/ 	.word	0x00000003
        /*0960*/ 	.word	0x00000030
        /*0964*/ 	.short	0x010a
        /*0966*/ 	.byte	0xff
	.zero		1


	//   ....[133]....
        /*0968*/ 	.word	0x0000c1f0
        /*096c*/ 	.word	0x000000ab
        /*0970*/ 	.word	0x000000a0
        /*0974*/ 	.short	0x010a
        /*0976*/ 	.byte	0xff
	.zero		1


	//   ....[134]....
        /*0978*/ 	.word	0x0000c240
        /*097c*/ 	.word	0x00000075
        /*0980*/ 	.word	0x00000030
        /*0984*/ 	.short	0x010a
        /*0986*/ 	.byte	0xff
	.zero		1


	//   ....[135]....
        /*0988*/ 	.word	0x0000c290
        /*098c*/ 	.word	0x00000000
        /*0990*/ 	.word	0x00000030
        /*0994*/ 	.short	0x010a
        /*0996*/ 	.byte	0xff
	.zero		1


	//   ....[136]....
        /*0998*/ 	.word	0x0000c2e0
        /*099c*/ 	.word	0x00000000
        /*09a0*/ 	.word	0x00000030
        /*09a4*/ 	.short	0x010a
        /*09a6*/ 	.byte	0xff
	.zero		1


	//----- nvinfo : EIATTR_NUM_MBARRIERS
	.align		4
.L_48:
        /*09a8*/ 	.byte	0x03, 0x38
        /*09aa*/ 	.short	0x001d


	//----- nvinfo : EIATTR_EXIT_INSTR_OFFSETS
	.align		4
        /*09ac*/ 	.byte	0x04, 0x1c
        /*09ae*/ 	.short	(.L_50 - .L_49)


	//   ....[0]....
.L_49:
        /*09b0*/ 	.word	0x00002710


	//   ....[1]....
        /*09b4*/ 	.word	0x00002c10


	//   ....[2]....
        /*09b8*/ 	.word	0x00002c70


	//   ....[3]....
        /*09bc*/ 	.word	0x00003ed0


	//   ....[4]....
        /*09c0*/ 	.word	0x00004f30


	//   ....[5]....
        /*09c4*/ 	.word	0x00004f70


	//   ....[6]....
        /*09c8*/ 	.word	0x0000b760


	//----- nvinfo : EIATTR_MAX_THREADS
	.align		4
.L_50:
        /*09cc*/ 	.byte	0x04, 0x05
        /*09ce*/ 	.short	(.L_52 - .L_51)
.L_51:
        /*09d0*/ 	.word	0x00000100
        /*09d4*/ 	.word	0x00000001
        /*09d8*/ 	.word	0x00000001


	//----- nvinfo : EIATTR_CRS_STACK_SIZE
	.align		4
.L_52:
        /*09dc*/ 	.byte	0x04, 0x1e
        /*09de*/ 	.short	(.L_54 - .L_53)
.L_53:
        /*09e0*/ 	.word	0x00000000


	//----- nvinfo : EIATTR_CBANK_PARAM_SIZE
	.align		4
.L_54:
        /*09e4*/ 	.byte	0x03, 0x19
        /*09e6*/ 	.short	0x0800


	//----- nvinfo : EIATTR_PARAM_CBANK
	.align		4
        /*09e8*/ 	.byte	0x04, 0x0a
        /*09ea*/ 	.short	(.L_56 - .L_55)
	.align		4
.L_55:
        /*09ec*/ 	.word	index@(.nv.constant0._ZN7cutlass13device_kernelINS_4gemm6kernel13GemmUniversalIN4cute5tupleIJiiiiEEENS1_10collective13CollectiveMmaINS1_35MainloopSm100TmaUmmaWarpSpecializedILi3ELi2ELi2ENS5_IJNS4_1CILi2EEENSA_ILi1EEESC_EEEEENS5_IJNSA_ILi256EEESF_NSA_ILi128EEEEEEaNS5_IJlSC_lEEEaSI_NS4_8TiledMMAINS4_8MMA_AtomIJNS4_21SM100_MMA_S8_2x1SM_SSIaaiLi256ELi256ELNS4_4UMMA5MajorE0ELSN_0ELNSM_8SaturateE0EEEEEENS4_6LayoutINS5_IJSC_SC_SC_EEENS5_IJNSA_ILi0EEEST_ST_EEEEENS5_IJNS4_10UnderscoreESW_SW_EEEEENS4_18SM100_TMA_2SM_LOADENS4_14ComposedLayoutINS4_7SwizzleILi3ELi4ELi3EEENS4_18smem_ptr_flag_bitsILi8EEENSR_INS5_IJNSA_ILi8EEESG_EEENS5_IJSG_SC_EEEEEEEvNS4_8identityESZ_S19_vS1A_EENS_8epilogue10collective18CollectiveEpilogueINS1C_23Sm100TmaWarpSpecializedILi4ELi2ELi64ELb0ELb0EEEJNS5_IJSG_SF_SG_EEENS5_IJNSR_ISG_SC_EENSR_INSA_ILi64EEESC_EEEEEaSI_aSI_NS1C_6fusion15FusionCallbacksIS1G_NS1M_17LinearCombinationIaiaiLNS_15FloatRoundStyleE2EEES1H_S1L_JEEENS4_5SM1004TMEM4LOAD26SM100_TMEM_LOAD_32dp32b64xENS4_13SM90_TMA_LOADENS10_INS11_ILi2ELi4ELi3EEES14_NSR_INS5_IJS15_S1J_EEENS5_IJS1J_SC_EEEEEEENS4_39AutoVectorizingCopyWithAssumedAlignmentILi128EEENS4_14SM90_TMA_STOREES21_S23_S23_EEEvvEEEEvNT_6ParamsE)
        /*09f0*/ 	.short	0x0380
        /*09f2*/ 	.short	0x0800


	//----- nvinfo : EIATTR_SW_WAR
	.align		4
.L_56:
        /*09f4*/ 	.byte	0x04, 0x36
        /*09f6*/ 	.short	(.L_58 - .L_57)
.L_57:
        /*09f8*/ 	.word	0x00000008
.L_58:


//--------------------- .nv.callgraph             --------------------------
	.section	.nv.callgraph,"",@"SHT_CUDA_CALLGRAPH"
	.align	4
	.sectionentsize	8
	.align		4
        /*0000*/ 	.word	0x00000000
	.align		4
        /*0004*/ 	.word	0xffffffff
	.align		4
        /*0008*/ 	.word	index@(_ZN7cutlass13device_kernelINS_4gemm6kernel13GemmUniversalIN4cute5tupleIJiiiiEEENS1_10collective13CollectiveMmaINS1_35MainloopSm100TmaUmmaWarpSpecializedILi3ELi2ELi2ENS5_IJNS4_1CILi2EEENSA_ILi1EEESC_EEEEENS5_IJNSA_ILi256EEESF_NSA_ILi128EEEEEEaNS5_IJlSC_lEEEaSI_NS4_8TiledMMAINS4_8MMA_AtomIJNS4_21SM100_MMA_S8_2x1SM_SSIaaiLi256ELi256ELNS4_4UMMA5MajorE0ELSN_0ELNSM_8SaturateE0EEEEEENS4_6LayoutINS5_IJSC_SC_SC_EEENS5_IJNSA_ILi0EEEST_ST_EEEEENS5_IJNS4_10UnderscoreESW_SW_EEEEENS4_18SM100_TMA_2SM_LOADENS4_14ComposedLayoutINS4_7SwizzleILi3ELi4ELi3EEENS4_18smem_ptr_flag_bitsILi8EEENSR_INS5_IJNSA_ILi8EEESG_EEENS5_IJSG_SC_EEEEEEEvNS4_8identityESZ_S19_vS1A_EENS_8epilogue10collective18CollectiveEpilogueINS1C_23Sm100TmaWarpSpecializedILi4ELi2ELi64ELb0ELb0EEEJNS5_IJSG_SF_SG_EEENS5_IJNSR_ISG_SC_EENSR_INSA_ILi64EEESC_EEEEEaSI_aSI_NS1C_6fusion15FusionCallbacksIS1G_NS1M_17LinearCombinationIaiaiLNS_15FloatRoundStyleE2EEES1H_S1L_JEEENS4_5SM1004TMEM4LOAD26SM100_TMEM_LOAD_32dp32b64xENS4_13SM90_TMA_LOADENS10_INS11_ILi2ELi4ELi3EEES14_NSR_INS5_IJS15_S1J_EEENS5_IJS1J_SC_EEEEEEENS4_39AutoVectorizingCopyWithAssumedAlignmentILi128EEENS4_14SM90_TMA_STOREES21_S23_S23_EEEvvEEEEvNT_6ParamsE)
	.align		4
        /*000c*/ 	.word	index@(__assertfail)
	.align		4
        /*0010*/ 	.word	0x00000000
	.align		4
        /*0014*/ 	.word	0xfffffffe
	.align		4
        /*0018*/ 	.word	0x00000000
	.align		4
        /*001c*/ 	.word	0xfffffffd
	.align		4
        /*0020*/ 	.word	0x00000000
	.align		4
        /*0024*/ 	.word	0xfffffffc


//--------------------- .nv.constant4             --------------------------
	.section	.nv.constant4,"a",@progbits
	.align	8
	.align		8
.nv.constant4:
        /*0000*/ 	.dword	__assertfail
	.align		8
        /*0008*/ 	.dword	__unnamed_1
	.align		8
        /*0010*/ 	.dword	__unnamed_2
	.align		8
        /*0018*/ 	.dword	__unnamed_3
	.align		8
        /*0020*/ 	.dword	_ZN40_INTERNAL_0c005c33_4_k_cu_14ed8bec_107454cuda3std3__45__cpo5beginE
	.align		8
        /*0028*/ 	.dword	_ZN40_INTERNAL_0c005c33_4_k_cu_14ed8bec_107454cuda3std3__45__cpo3endE
	.align		8
        /*0030*/ 	.dword	_ZN40_INTERNAL_0c005c33_4_k_cu_14ed8bec_107454cuda3std3__45__cpo6cbeginE
	.align		8
        /*0038*/ 	.dword	_ZN40_INTERNAL_0c005c33_4_k_cu_14ed8bec_107454cuda3std3__45__cpo4cendE
	.align		8
        /*0040*/ 	.dword	_ZN40_INTERNAL_0c005c33_4_k_cu_14ed8bec_107454cuda3std3__442_GLOBAL__N__0c005c33_4_k_cu_14ed8bec_107456ignoreE
	.align		8
        /*0048*/ 	.dword	_ZN40_INTERNAL_0c005c33_4_k_cu_14ed8bec_107454cuda3std3__419piecewise_constructE
	.align		8
        /*0050*/ 	.dword	_ZN40_INTERNAL_0c005c33_4_k_cu_14ed8bec_107454cuda3std3__48in_placeE
	.align		8
        /*0058*/ 	.dword	_ZN40_INTERNAL_0c005c33_4_k_cu_14ed8bec_107454cuda3std6ranges3__45__cpo4swapE
	.align		8
        /*0060*/ 	.dword	_ZN40_INTERNAL_0c005c33_4_k_cu_14ed8bec_107454cuda3std6ranges3__45__cpo9iter_moveE
	.align		8
        /*0068*/ 	.dword	_ZN40_INTERNAL_0c005c33_4_k_cu_14ed8bec_107454cute7productE
	.align		8
        /*0070*/ 	.dword	_ZN40_INTERNAL_0c005c33_4_k_cu_14ed8bec_107454cute1_E
	.align		8
        /*0078*/ 	.dword	$str$25
	.align		8
        /*0080*/ 	.dword	$str$26
	.align		8
        /*0088*/ 	.dword	$str$27
	.align		8
        /*0090*/ 	.dword	$str$28


//--------------------- .text._ZN7cutlass13device_kernelINS_4gemm6kernel13GemmUniversalIN4cute5tupleIJiiiiEEENS1_10collective13CollectiveMmaINS1_35MainloopSm100TmaUmmaWarpSpecializedILi3ELi2ELi2ENS5_IJNS4_1CILi2EEENSA_ILi1EEESC_EEEEENS5_IJNSA_ILi256EEESF_NSA_ILi128EEEEEEaNS5_IJlSC_lEEEaSI_NS4_8TiledMMAINS4_8MMA_AtomIJNS4_21SM100_MMA_S8_2x1SM_SSIaaiLi256ELi256ELNS4_4UMMA5MajorE0ELSN_0ELNSM_8SaturateE0EEEEEENS4_6LayoutINS5_IJSC_SC_SC_EEENS5_IJNSA_ILi0EEEST_ST_EEEEENS5_IJNS4_10UnderscoreESW_SW_EEEEENS4_18SM100_TMA_2SM_LOADENS4_14ComposedLayoutINS4_7SwizzleILi3ELi4ELi3EEENS4_18smem_ptr_flag_bitsILi8EEENSR_INS5_IJNSA_ILi8EEESG_EEENS5_IJSG_SC_EEEEEEEvNS4_8identityESZ_S19_vS1A_EENS_8epilogue10collective18CollectiveEpilogueINS1C_23Sm100TmaWarpSpecializedILi4ELi2ELi64ELb0ELb0EEEJNS5_IJSG_SF_SG_EEENS5_IJNSR_ISG_SC_EENSR_INSA_ILi64EEESC_EEEEEaSI_aSI_NS1C_6fusion15FusionCallbacksIS1G_NS1M_17LinearCombinationIaiaiLNS_15FloatRoundStyleE2EEES1H_S1L_JEEENS4_5SM1004TMEM4LOAD26SM100_TMEM_LOAD_32dp32b64xENS4_13SM90_TMA_LOADENS10_INS11_ILi2ELi4ELi3EEES14_NSR_INS5_IJS15_S1J_EEENS5_IJS1J_SC_EEEEEEENS4_39AutoVectorizingCopyWithAssumedAlignmentILi128EEENS4_14SM90_TMA_STOREES21_S23_S23_EEEvvEEEEvNT_6ParamsE --------------------------
	.section	.text._ZN7cutlass13device_kernelINS_4gemm6kernel13GemmUniversalIN4cute5tupleIJiiiiEEENS1_10collective13CollectiveMmaINS1_35MainloopSm100TmaUmmaWarpSpecializedILi3ELi2ELi2ENS5_IJNS4_1CILi2EEENSA_ILi1EEESC_EEEEENS5_IJNSA_ILi256EEESF_NSA_ILi128EEEEEEaNS5_IJlSC_lEEEaSI_NS4_8TiledMMAINS4_8MMA_AtomIJNS4_21SM100_MMA_S8_2x1SM_SSIaaiLi256ELi256ELNS4_4UMMA5MajorE0ELSN_0ELNSM_8SaturateE0EEEEEENS4_6LayoutINS5_IJSC_SC_SC_EEENS5_IJNSA_ILi0EEEST_ST_EEEEENS5_IJNS4_10UnderscoreESW_SW_EEEEENS4_18SM100_TMA_2SM_LOADENS4_14ComposedLayoutINS4_7SwizzleILi3ELi4ELi3EEENS4_18smem_ptr_flag_bitsILi8EEENSR_INS5_IJNSA_ILi8EEESG_EEENS5_IJSG_SC_EEEEEEEvNS4_8identityESZ_S19_vS1A_EENS_8epilogue10collective18CollectiveEpilogueINS1C_23Sm100TmaWarpSpecializedILi4ELi2ELi64ELb0ELb0EEEJNS5_IJSG_SF_SG_EEENS5_IJNSR_ISG_SC_EENSR_INSA_ILi64EEESC_EEEEEaSI_aSI_NS1C_6fusion15FusionCallbacksIS1G_NS1M_17LinearCombinationIaiaiLNS_15FloatRoundStyleE2EEES1H_S1L_JEEENS4_5SM1004TMEM4LOAD26SM100_TMEM_LOAD_32dp32b64xENS4_13SM90_TMA_LOADENS10_INS11_ILi2ELi4ELi3EEES14_NSR_INS5_IJS15_S1J_EEENS5_IJS1J_SC_EEEEEEENS4_39AutoVectorizingCopyWithAssumedAlignmentILi128EEENS4_14SM90_TMA_STOREES21_S23_S23_EEEvvEEEEvNT_6ParamsE,"ax",@progbits
	.align	128
.text._ZN7cutlass13device_kernelINS_4gemm6kernel13GemmUniversalIN4cute5tupleIJiiiiEEENS1_10collective13CollectiveMmaINS1_35MainloopSm100TmaUmmaWarpSpecializedILi3ELi2ELi2ENS5_IJNS4_1CILi2EEENSA_ILi1EEESC_EEEEENS5_IJNSA_ILi256EEESF_NSA_ILi128EEEEEEaNS5_IJlSC_lEEEaSI_NS4_8TiledMMAINS4_8MMA_AtomIJNS4_21SM100_MMA_S8_2x1SM_SSIaaiLi256ELi256ELNS4_4UMMA5MajorE0ELSN_0ELNSM_8SaturateE0EEEEEENS4_6LayoutINS5_IJSC_SC_SC_EEENS5_IJNSA_ILi0EEEST_ST_EEEEENS5_IJNS4_10UnderscoreESW_SW_EEEEENS4_18SM100_TMA_2SM_LOADENS4_14ComposedLayoutINS4_7SwizzleILi3ELi4ELi3EEENS4_18smem_ptr_flag_bitsILi8EEENSR_INS5_IJNSA_ILi8EEESG_EEENS5_IJSG_SC_EEEEEEEvNS4_8identityESZ_S19_vS1A_EENS_8epilogue10collective18CollectiveEpilogueINS1C_23Sm100TmaWarpSpecializedILi4ELi2ELi64ELb0ELb0EEEJNS5_IJSG_SF_SG_EEENS5_IJNSR_ISG_SC_EENSR_INSA_ILi64EEESC_EEEEEaSI_aSI_NS1C_6fusion15FusionCallbacksIS1G_NS1M_17LinearCombinationIaiaiLNS_15FloatRoundStyleE2EEES1H_S1L_JEEENS4_5SM1004TMEM4LOAD26SM100_TMEM_LOAD_32dp32b64xENS4_13SM90_TMA_LOADENS10_INS11_ILi2ELi4ELi3EEES14_NSR_INS5_IJS15_S1J_EEENS5_IJS1J_SC_EEEEEEENS4_39AutoVectorizingCopyWithAssumedAlignmentILi128EEENS4_14SM90_TMA_STOREES21_S23_S23_EEEvvEEEEvNT_6ParamsE:
        .type           _ZN7cutlass13device_kernelINS_4gemm6kernel13GemmUniversalIN4cute5tupleIJiiiiEEENS1_10collective13CollectiveMmaINS1_35MainloopSm100TmaUmmaWarpSpecializedILi3ELi2ELi2ENS5_IJNS4_1CILi2EEENSA_ILi1EEESC_EEEEENS5_IJNSA_ILi256EEESF_NSA_ILi128EEEEEEaNS5_IJlSC_lEEEaSI_NS4_8TiledMMAINS4_8MMA_AtomIJNS4_21SM100_MMA_S8_2x1SM_SSIaaiLi256ELi256ELNS4_4UMMA5MajorE0ELSN_0ELNSM_8SaturateE0EEEEEENS4_6LayoutINS5_IJSC_SC_SC_EEENS5_IJNSA_ILi0EEEST_ST_EEEEENS5_IJNS4_10UnderscoreESW_SW_EEEEENS4_18SM100_TMA_2SM_LOADENS4_14ComposedLayoutINS4_7SwizzleILi3ELi4ELi3EEENS4_18smem_ptr_flag_bitsILi8EEENSR_INS5_IJNSA_ILi8EEESG_EEENS5_IJSG_SC_EEEEEEEvNS4_8identityESZ_S19_vS1A_EENS_8epilogue10collective18CollectiveEpilogueINS1C_23Sm100TmaWarpSpecializedILi4ELi2ELi64ELb0ELb0EEEJNS5_IJSG_SF_SG_EEENS5_IJNSR_ISG_SC_EENSR_INSA_ILi64EEESC_EEEEEaSI_aSI_NS1C_6fusion15FusionCallbacksIS1G_NS1M_17LinearCombinationIaiaiLNS_15FloatRoundStyleE2EEES1H_S1L_JEEENS4_5SM1004TMEM4LOAD26SM100_TMEM_LOAD_32dp32b64xENS4_13SM90_TMA_LOADENS10_INS11_ILi2ELi4ELi3EEES14_NSR_INS5_IJS15_S1J_EEENS5_IJS1J_SC_EEEEEEENS4_39AutoVectorizingCopyWithAssumedAlignmentILi128EEENS4_14SM90_TMA_STOREES21_S23_S23_EEEvvEEEEvNT_6ParamsE,@function
        .size           _ZN7cutlass13device_kernelINS_4gemm6kernel13GemmUniversalIN4cute5tupleIJiiiiEEENS1_10collective13CollectiveMmaINS1_35MainloopSm100TmaUmmaWarpSpecializedILi3ELi2ELi2ENS5_IJNS4_1CILi2EEENSA_ILi1EEESC_EEEEENS5_IJNSA_ILi256EEESF_NSA_ILi128EEEEEEaNS5_IJlSC_lEEEaSI_NS4_8TiledMMAINS4_8MMA_AtomIJNS4_21SM100_MMA_S8_2x1SM_SSIaaiLi256ELi256ELNS4_4UMMA5MajorE0ELSN_0ELNSM_8SaturateE0EEEEEENS4_6LayoutINS5_IJSC_SC_SC_EEENS5_IJNSA_ILi0EEEST_ST_EEEEENS5_IJNS4_10UnderscoreESW_SW_EEEEENS4_18SM100_TMA_2SM_LOADENS4_14ComposedLayoutINS4_7SwizzleILi3ELi4ELi3EEENS4_18smem_ptr_flag_bitsILi8EEENSR_INS5_IJNSA_ILi8EEESG_EEENS5_IJSG_SC_EEEEEEEvNS4_8identityESZ_S19_vS1A_EENS_8epilogue10collective18CollectiveEpilogueINS1C_23Sm100TmaWarpSpecializedILi4ELi2ELi64ELb0ELb0EEEJNS5_IJSG_SF_SG_EEENS5_IJNSR_ISG_SC_EENSR_INSA_ILi64EEESC_EEEEEaSI_aSI_NS1C_6fusion15FusionCallbacksIS1G_NS1M_17LinearCombinationIaiaiLNS_15FloatRoundStyleE2EEES1H_S1L_JEEENS4_5SM1004TMEM4LOAD26SM100_TMEM_LOAD_32dp32b64xENS4_13SM90_TMA_LOADENS10_INS11_ILi2ELi4ELi3EEES14_NSR_INS5_IJS15_S1J_EEENS5_IJS1J_SC_EEEEEEENS4_39AutoVectorizingCopyWithAssumedAlignmentILi128EEENS4_14SM90_TMA_STOREES21_S23_S23_EEEvvEEEEvNT_6ParamsE,(.L_x_182 - _ZN7cutlass13device_kernelINS_4gemm6kernel13GemmUniversalIN4cute5tupleIJiiiiEEENS1_10collective13CollectiveMmaINS1_35MainloopSm100TmaUmmaWarpSpecializedILi3ELi2ELi2ENS5_IJNS4_1CILi2EEENSA_ILi1EEESC_EEEEENS5_IJNSA_ILi256EEESF_NSA_ILi128EEEEEEaNS5_IJlSC_lEEEaSI_NS4_8TiledMMAINS4_8MMA_AtomIJNS4_21SM100_MMA_S8_2x1SM_SSIaaiLi256ELi256ELNS4_4UMMA5MajorE0ELSN_0ELNSM_8SaturateE0EEEEEENS4_6LayoutINS5_IJSC_SC_SC_EEENS5_IJNSA_ILi0EEEST_ST_EEEEENS5_IJNS4_10UnderscoreESW_SW_EEEEENS4_18SM100_TMA_2SM_LOADENS4_14ComposedLayoutINS4_7SwizzleILi3ELi4ELi3EEENS4_18smem_ptr_flag_bitsILi8EEENSR_INS5_IJNSA_ILi8EEESG_EEENS5_IJSG_SC_EEEEEEEvNS4_8identityESZ_S19_vS1A_EENS_8epilogue10collective18CollectiveEpilogueINS1C_23Sm100TmaWarpSpecializedILi4ELi2ELi64ELb0ELb0EEEJNS5_IJSG_SF_SG_EEENS5_IJNSR_ISG_SC_EENSR_INSA_ILi64EEESC_EEEEEaSI_aSI_NS1C_6fusion15FusionCallbacksIS1G_NS1M_17LinearCombinationIaiaiLNS_15FloatRoundStyleE2EEES1H_S1L_JEEENS4_5SM1004TMEM4LOAD26SM100_TMEM_LOAD_32dp32b64xENS4_13SM90_TMA_LOADENS10_INS11_ILi2ELi4ELi3EEES14_NSR_INS5_IJS15_S1J_EEENS5_IJS1J_SC_EEEEEEENS4_39AutoVectorizingCopyWithAssumedAlignmentILi128EEENS4_14SM90_TMA_STOREES21_S23_S23_EEEvvEEEEvNT_6ParamsE)
        .other          _ZN7cutlass13device_kernelINS_4gemm6kernel13GemmUniversalIN4cute5tupleIJiiiiEEENS1_10collective13CollectiveMmaINS1_35MainloopSm100TmaUmmaWarpSpecializedILi3ELi2ELi2ENS5_IJNS4_1CILi2EEENSA_ILi1EEESC_EEEEENS5_IJNSA_ILi256EEESF_NSA_ILi128EEEEEEaNS5_IJlSC_lEEEaSI_NS4_8TiledMMAINS4_8MMA_AtomIJNS4_21SM100_MMA_S8_2x1SM_SSIaaiLi256ELi256ELNS4_4UMMA5MajorE0ELSN_0ELNSM_8SaturateE0EEEEEENS4_6LayoutINS5_IJSC_SC_SC_EEENS5_IJNSA_ILi0EEEST_ST_EEEEENS5_IJNS4_10UnderscoreESW_SW_EEEEENS4_18SM100_TMA_2SM_LOADENS4_14ComposedLayoutINS4_7SwizzleILi3ELi4ELi3EEENS4_18smem_ptr_flag_bitsILi8EEENSR_INS5_IJNSA_ILi8EEESG_EEENS5_IJSG_SC_EEEEEEEvNS4_8identityESZ_S19_vS1A_EENS_8epilogue10collective18CollectiveEpilogueINS1C_23Sm100TmaWarpSpecializedILi4ELi2ELi64ELb0ELb0EEEJNS5_IJSG_SF_SG_EEENS5_IJNSR_ISG_SC_EENSR_INSA_ILi64EEESC_EEEEEaSI_aSI_NS1C_6fusion15FusionCallbacksIS1G_NS1M_17LinearCombinationIaiaiLNS_15FloatRoundStyleE2EEES1H_S1L_JEEENS4_5SM1004TMEM4LOAD26SM100_TMEM_LOAD_32dp32b64xENS4_13SM90_TMA_LOADENS10_INS11_ILi2ELi4ELi3EEES14_NSR_INS5_IJS15_S1J_EEENS5_IJS1J_SC_EEEEEEENS4_39AutoVectorizingCopyWithAssumedAlignmentILi128EEENS4_14SM90_TMA_STOREES21_S23_S23_EEEvvEEEEvNT_6ParamsE,@"STO_CUDA_ENTRY STV_DEFAULT"
_ZN7cutlass13device_kernelINS_4gemm6kernel13GemmUniversalIN4cute5tupleIJiiiiEEENS1_10collective13CollectiveMmaINS1_35MainloopSm100TmaUmmaWarpSpecializedILi3ELi2ELi2ENS5_IJNS4_1CILi2EEENSA_ILi1EEESC_EEEEENS5_IJNSA_ILi256EEESF_NSA_ILi128EEEEEEaNS5_IJlSC_lEEEaSI_NS4_8TiledMMAINS4_8MMA_AtomIJNS4_21SM100_MMA_S8_2x1SM_SSIaaiLi256ELi256ELNS4_4UMMA5MajorE0ELSN_0ELNSM_8SaturateE0EEEEEENS4_6LayoutINS5_IJSC_SC_SC_EEENS5_IJNSA_ILi0EEEST_ST_EEEEENS5_IJNS4_10UnderscoreESW_SW_EEEEENS4_18SM100_TMA_2SM_LOADENS4_14ComposedLayoutINS4_7SwizzleILi3ELi4ELi3EEENS4_18smem_ptr_flag_bitsILi8EEENSR_INS5_IJNSA_ILi8EEESG_EEENS5_IJSG_SC_EEEEEEEvNS4_8identityESZ_S19_vS1A_EENS_8epilogue10collective18CollectiveEpilogueINS1C_23Sm100TmaWarpSpecializedILi4ELi2ELi64ELb0ELb0EEEJNS5_IJSG_SF_SG_EEENS5_IJNSR_ISG_SC_EENSR_INSA_ILi64EEESC_EEEEEaSI_aSI_NS1C_6fusion15FusionCallbacksIS1G_NS1M_17LinearCombinationIaiaiLNS_15FloatRoundStyleE2EEES1H_S1L_JEEENS4_5SM1004TMEM4LOAD26SM100_TMEM_LOAD_32dp32b64xENS4_13SM90_TMA_LOADENS10_INS11_ILi2ELi4ELi3EEES14_NSR_INS5_IJS15_S1J_EEENS5_IJS1J_SC_EEEEEEENS4_39AutoVectorizingCopyWithAssumedAlignmentILi128EEENS4_14SM90_TMA_STOREES21_S23_S23_EEEvvEEEEvNT_6ParamsE:
[----:B------:R-:W1:Y:S01]  /*0000*/  LDC R1, c[0x0][0x37c] ;  /* 0x0000df00ff017b82 */ /* 0x000e620000000800 */
[----:B------:R-:W2:Y:S01]  /*0010*/  S2R R169, SR_TID.X ;  /* 0x0000000000a97919 */ /* 0x000ea20000002100 */
[----:B------:R-:W3:Y:S06]  /*0020*/  LDCU.64 UR6, c[0x0][0x890] ;  /* 0x00011200ff0677ac */ /* 0x000eec0008000a00 */
[----:B------:R-:W4:Y:S01]  /*0030*/  S2UR UR37, SR_CgaCtaId ;  /* 0x00000000002579c3 */ /* 0x000f220000008800 */
[----:B------:R-:W-:Y:S02]  /*0040*/  PRMT R153, RZ, 0x7610, R153 ;  /* 0x00007610ff997816 */ /* 0x000fe40000000099 */
[----:B------:R-:W-:Y:S01]  /*0050*/  ELECT P1, URZ, PT ;  /* 0x0000000000ff782f */ /* 0x000fe20003820000 */
[----:B------:R-:W1:Y:S01]  /*0060*/  LDCU.64 UR46, c[0x0][0x358] ;  /* 0x00006b00ff2e77ac */ /* 0x000e620008000a00 */
[----:B---3--:R-:W-:-:S04]  /*0070*/  UISETP.NE.U32.AND UP0, UPT, UR6, URZ, UPT ;  /* 0x000000ff0600728c */ /* 0x008fc8000bf05070 */
[----:B------:R-:W-:Y:S02]  /*0080*/  UISETP.NE.AND.EX UP0, UPT, UR7, URZ, UPT, UP0 ;  /* 0x000000ff0700728c */ /* 0x000fe4000bf05300 */
[----:B----4-:R-:W-:Y:S02]  /*0090*/  ULOP3.LUT UR5, UR37, 0x1, URZ, 0xc0, !UPT ;  /* 0x0000000125057892 */ /* 0x010fe4000f8ec0ff */
[----:B------:R-:W-:Y:S01]  /*00a0*/  ULOP3.LUT UR4, UR37, 0x1, URZ, 0x3c, !UPT ;  /* 0x0000000125047892 */ /* 0x000fe2000f8e3cff */
[----:B--2---:R-:W-:-:S05]  /*00b0*/  SHF.R.U32.HI R156, RZ, 0x5, R169 ;  /* 0x00000005ff9c7819 */ /* 0x004fca00000116a9 */
[----:B------:R-:W2:Y:S02]  /*00c0*/  SHFL.IDX PT, R0, R156, RZ, 0x1f ;  /* 0x00001fff9c007589 */ /* 0x000ea400000e0000 */
[----:B--2---:R-:W-:Y:S01]  /*00d0*/  R2UR UR10, R0 ;  /* 0x00000000000a72ca */ /* 0x004fe200000e0000 */
[----:B-1----:R-:W-:-:S14]  /*00e0*/  BRA.U UP0, `(.L_x_0) ;  /* 0x00000001002c7547 */ /* 0x002fdc000b800000 */
[----:B------:R-:W1:Y:S02]  /*00f0*/  LDCU.64 UR8, c[0x0][0x888] ;  /* 0x00011100ff0877ac */ /* 0x000e640008000a00 */
[----:B-1----:R-:W-:-:S04]  /*0100*/  UISETP.NE.U32.AND UP0, UPT, UR8, URZ, UPT ;  /* 0x000000ff0800728c */ /* 0x002fc8000bf05070 */
[----:B------:R-:W-:-:S09]  /*0110*/  UISETP.NE.AND.EX UP0, UPT, UR9, URZ, UPT, UP0 ;  /* 0x000000ff0900728c */ /* 0x000fd2000bf05300 */
[----:B------:R-:W-:Y:S05]  /*0120*/  BRA.U !UP0, `(.L_x_1) ;  /* 0x0000000108107547 */ /* 0x000fea000b800000 */
[----:B------:R-:W1:Y:S02]  /*0130*/  LDC.64 R82, c[0x0][0x888] ;  /* 0x00022200ff527b82 */ /* 0x000e640000000a00 */
[----:B-1----:R1:W5:Y:S01]  /*0140*/  LDG.E R82, desc[UR46][R82.64] ;  /* 0x0000002e52527981 */ /* 0x002362000c1e1900 */
[----:B------:R-:W-:Y:S01]  /*0150*/  HFMA2 R153, -RZ, RZ, 0, 5.9604644775390625e-08 ;  /* 0x00000001ff997431 */ /* 0x000fe200000001ff */
[----:B------:R-:W-:Y:S05]  /*0160*/  BRA `(.L_x_0) ;  /* 0x00000000000c7947 */ /* 0x000fea0003800000 */
.L_x_1:
[----:B------:R-:W1:Y:S01]  /*0170*/  LDCU UR8, c[0x0][0x880] ;  /* 0x00011000ff0877ac */ /* 0x000e620008000800 */
[----:B------:R-:W-:Y:S01]  /*0180*/  HFMA2 R153, -RZ, RZ, 0, 5.9604644775390625e-08 ;  /* 0x00000001ff997431 */ /* 0x000fe200000001ff */
[----:B-1----:R-:W-:-:S07]  /*0190*/  MOV R82, UR8 ;  /* 0x0000000800527c02 */ /* 0x002fce0008000f00 */
.L_x_0:
[----:B------:R-:W2:Y:S02]  /*01a0*/  LDCU.64 UR8, c[0x0][0x8b0] ;  /* 0x00011600ff0877ac */ /* 0x000ea40008000a00 */
[----:B--2---:R-:W-:-:S04]  /*01b0*/  UISETP.NE.U32.AND UP0, UPT, UR8, URZ, UPT ;  /* 0x000000ff0800728c */ /* 0x004fc8000bf05070 */
[----:B------:R-:W-:-:S09]  /*01c0*/  UISETP.NE.AND.EX UP0, UPT, UR9, URZ, UPT, UP0 ;  /* 0x000000ff0900728c */ /* 0x000fd2000bf05300 */
[----:B------:R-:W-:Y:S05]  /*01d0*/  BRA.U UP0, `(.L_x_2) ;  /* 0x0000000100247547 */ /* 0x000fea000b800000 */
[----:B------:R-:W2:Y:S02]  /*01e0*/  LDCU.64 UR8, c[0x0][0x8a8] ;  /* 0x00011500ff0877ac */ /* 0x000ea40008000a00 */
[----:B--2---:R-:W-:-:S04]  /*01f0*/  UISETP.NE.U32.AND UP0, UPT, UR8, URZ, UPT ;  /* 0x000000ff0800728c */ /* 0x004fc8000bf05070 */
[----:B------:R-:W-:-:S09]  /*0200*/  UISETP.NE.AND.EX UP0, UPT, UR9, URZ, UPT, UP0 ;  /* 0x000000ff0900728c */ /* 0x000fd2000bf05300 */
[----:B------:R-:W-:Y:S05]  /*0210*/  BRA.U !UP0, `(.L_x_3) ;  /* 0x00000001080c7547 */ /* 0x000fea000b800000 */
[----:B------:R-:W2:Y:S02]  /*0220*/  LDC.64 R78, c[0x0][0x8a8] ;  /* 0x00022a00ff4e7b82 */ /* 0x000ea40000000a00 */
[----:B--2---:R2:W5:Y:S01]  /*0230*/  LDG.E R78, desc[UR46][R78.64] ;  /* 0x0000002e4e4e7981 */ /* 0x004562000c1e1900 */
[----:B------:R-:W-:Y:S05]  /*0240*/  BRA `(.L_x_2) ;  /* 0x0000000000087947 */ /* 0x000fea0003800000 */
.L_x_3:
[----:B------:R-:W2:Y:S02]  /*0250*/  LDCU UR8, c[0x0][0x8a0] ;  /* 0x00011400ff0877ac */ /* 0x000ea40008000800 */
[----:B--2---:R-:W-:Y:S02]  /*0260*/  MOV R78, UR8 ;  /* 0x00000008004e7c02 */ /* 0x004fe40008000f00 */
.L_x_2:
[----:B------:R-:W-:Y:S01]  /*0270*/  IMAD.U32 R0, RZ, RZ, UR10 ;  /* 0x0000000aff007e24 */ /* 0x000fe2000f8e00ff */
[----:B------:R-:W-:Y:S04]  /*0280*/  BSSY.RECONVERGENT B0, `(.L_x_4) ;  /* 0x000000c000007945 */ /* 0x000fe80003800200 */
[C---:B------:R-:W-:Y:S02]  /*0290*/  ISETP.NE.OR P2, PT, R0.reuse, 0x1, !P1 ;  /* 0x000000010000780c */ /* 0x040fe40004f45670 */
[----:B------:R-:W-:-:S11]  /*02a0*/  ISETP.NE.OR P0, PT, R0, 0x3, !P1 ;  /* 0x000000030000780c */ /* 0x000fd60004f05670 */
[----:B------:R-:W-:Y:S05]  /*02b0*/  @P2 BRA `(.L_x_5) ;  /* 0x0000000000202947 */ /* 0x000fea0003800000 */
[----:B------:R-:W3:Y:S02]  /*02c0*/  LDCU.64 UR8, c[0x0][0x348] ;  /* 0x00006900ff0877ac */ /* 0x000ee40008000a00 */
[----:B---3--:R-:W-:Y:S02]  /*02d0*/  UIADD3 UR12, UP1, UPT, UR8, 0x80, URZ ;  /* 0x00000080080c7890 */ /* 0x008fe4000ff3e0ff */
[----:B------:R-:W-:Y:S02]  /*02e0*/  UIADD3 UR8, UP0, UPT, UR8, 0x180, URZ ;  /* 0x0000018008087890 */ /* 0x000fe4000ff1e0ff */
[----:B------:R-:W-:Y:S02]  /*02f0*/  UIADD3.X UR13, UPT, UPT, URZ, UR9, URZ, UP1, !UPT ;  /* 0x00000009ff0d7290 */ /* 0x000fe40008ffe4ff */
[----:B------:R-:W-:-:S07]  /*0300*/  UIADD3.X UR9, UPT, UPT, URZ, UR9, URZ, UP0, !UPT ;  /* 0x00000009ff097290 */ /* 0x000fce00087fe4ff */
[----:B------:R3:W-:Y:S02]  /*0310*/  UTMACCTL.PF [UR12] ;  /* 0x000000000c0079b9 */ /* 0x0007e40008040000 */
[----:B------:R3:W-:Y:S02]  /*0320*/  UTMACCTL.PF [UR8] ;  /* 0x00000000080079b9 */ /* 0x0007e40008040000 */
[----:B---3--:R-:W-:Y:S01]  /*0330*/  NOP ;  /* 0x0000000000007918 */ /* 0x008fe20000000000 */
.L_x_5:
[----:B------:R-:W-:Y:S05]  /*0340*/  BSYNC.RECONVERGENT B0 ;  /* 0x0000000000007941 */ /* 0x000fea0003800200 */
.L_x_4:
[----:B------:R-:W-:Y:S04]  /*0350*/  BSSY.RECONVERGENT B0, `(.L_x_6) ;  /* 0x000000a000007945 */ /* 0x000fe80003800200 */
        /* <DEDUP_REMOVED lines=9> */
.L_x_7:
[----:B------:R-:W-:Y:S05]  /*03f0*/  BSYNC.RECONVERGENT B0 ;  /* 0x0000000000007941 */ /* 0x000fea0003800200 */
.L_x_6:
[----:B------:R-:W3:Y:S01]  /*0400*/  LDCU.64 UR8, c[0x0][0x888] ;  /* 0x00011100ff0877ac */ /* 0x000ee20008000a00 */
[----:B------:R-:W-:Y:S02]  /*0410*/  UISETP.EQ.U32.AND UP1, UPT, UR6, URZ, UPT ;  /* 0x000000ff0600728c */ /* 0x000fe4000bf22070 */
[----:B------:R-:W-:Y:S02]  /*0420*/  UPLOP3.LUT UP5, UPT, UPT, UPT, UPT, 0x80, 0x8 ;  /* 0x000000000008789c */ /* 0x000fe40003faf070 */
[----:B---3--:R-:W-:-:S04]  /*0430*/  UISETP.NE.U32.AND UP0, UPT, UR8, URZ, UPT ;  /* 0x000000ff0800728c */ /* 0x008fc8000bf05070 */
[----:B------:R-:W-:-:S04]  /*0440*/  UISETP.NE.AND.EX UP0, UPT, UR9, URZ, UPT, UP0 ;  /* 0x000000ff0900728c */ /* 0x000fc8000bf05300 */
[----:B------:R-:W-:-:S04]  /*0450*/  UISETP.EQ.OR.EX UP2, UPT, UR7, URZ, !UP0, UP1 ;  /* 0x000000ff0700728c */ /* 0x000fc8000c742710 */
[----:B------:R-:W-:-:S05]  /*0460*/  UP2UR UR50, UPR, URZ, 0x4 ;  /* 0x00000004ff327883 */ /* 0x000fca0008000000 */
[----:B------:R-:W-:Y:S07]  /*0470*/  BRA.U !UP2, `(.L_x_8) ;  /* 0x000000010a207547 */ /* 0x000fee000b800000 */
[----:B-----5:R-:W-:Y:S01]  /*0480*/  R2UR UR8, R82 ;  /* 0x00000000520872ca */ /* 0x020fe200000e0000 */
[----:B------:R-:W-:Y:S02]  /*0490*/  UISETP.NE.U32.AND UP2, UPT, UR6, URZ, UPT ;  /* 0x000000ff0600728c */ /* 0x000fe4000bf45070 */
[----:B------:R-:W-:Y:S02]  /*04a0*/  USEL UR6, URZ, 0xffffffff, UP0 ;  /* 0xffffffffff067887 */ /* 0x000fe40008000000 */
[----:B------:R-:W-:-:S08]  /*04b0*/  UISETP.NE.AND.EX UP2, UPT, UR7, URZ, UPT, UP2 ;  /* 0x000000ff0700728c */ /* 0x000fd0000bf45320 */
[----:B------:R-:W-:-:S04]  /*04c0*/  UISETP.NE.AND UP1, UPT, UR8, URZ, UPT ;  /* 0x000000ff0800728c */ /* 0x000fc8000bf25270 */
[----:B------:R-:W-:-:S04]  /*04d0*/  @!UP2 USEL UR6, URZ, 0xffffffff, UP1 ;  /* 0xffffffffff06a887 */ /* 0x000fc80008800000 */
[----:B------:R-:W-:-:S04]  /*04e0*/  ULOP3.LUT UR6, UR6, 0x1, URZ, 0xc0, !UPT ;  /* 0x0000000106067892 */ /* 0x000fc8000f8ec0ff */
[----:B------:R-:W-:-:S11]  /*04f0*/  UISETP.NE.U32.AND UP5, UPT, UR6, 0x1, UPT ;  /* 0x000000010600788c */ /* 0x000fd6000bfa5070 */
.L_x_8:
[----:B------:R-:W3:Y:S01]  /*0500*/  SHFL.IDX PT, R0, R156, RZ, 0x1f ;  /* 0x00001fff9c007589 */ /* 0x000ee200000e0000 */
[----:B------:R-:W-:-:S04]  /*0510*/  UISETP.NE.AND UP1, UPT, UR10, 0x2, UPT ;  /* 0x000000020a00788c */ /* 0x000fc8000bf25270 */
[----:B------:R-:W-:Y:S02]  /*0520*/  UISETP.EQ.AND UP2, UPT, UR5, URZ, !UP1 ;  /* 0x000000ff0500728c */ /* 0x000fe4000cf42270 */
[----:B------:R-:W-:-:S04]  /*0530*/  USEL UR6, URZ, 0x1, UP1 ;  /* 0x00000001ff067887 */ /* 0x000fc80008800000 */
[----:B------:R-:W-:Y:S02]  /*0540*/  PLOP3.LUT P5, PT, P1, PT, UP2, 0x80, 0x8 ;  /* 0x000000000008781c */ /* 0x000fe40000faf028 */
[----:B---3--:R-:W-:-:S13]  /*0550*/  ISETP.NE.AND P0, PT, R0, RZ, PT ;  /* 0x000000ff0000720c */ /* 0x008fda0003f05270 */
[----:B------:R-:W-:Y:S05]  /*0560*/  @P0 BRA `(.L_x_9) ;  /* 0x00000000003c0947 */ /* 0x000fea0003800000 */
[----:B------:R-:W-:Y:S01]  /*0570*/  UMOV UR8, 0x400 ;  /* 0x0000040000087882 */ /* 0x000fe20000000000 */
[----:B------:R-:W-:Y:S01]  /*0580*/  UMOV UR7, 0x1 ;  /* 0x0000000100077882 */ /* 0x000fe20000000000 */
[----:B------:R-:W-:Y:S02]  /*0590*/  ULEA UR8, UR37, UR8, 0x18 ;  /* 0x0000000825087291 */ /* 0x000fe4000f8ec0ff */
[----:B------:R-:W-:-:S04]  /*05a0*/  UIADD3 UR12, UPT, UPT, -UR7, 0x100000, URZ ;  /* 0x00100000070c7890 */ /* 0x000fc8000fffe1ff */
[----:B------:R-:W-:Y:S02]  /*05b0*/  USHF.L.U32 UR13, UR12, 0xb, URZ ;  /* 0x0000000b0c0d7899 */ /* 0x000fe400080006ff */
[----:B------:R-:W-:Y:S01]  /*05c0*/  USHF.L.U32 UR12, UR12, 0x1, URZ ;  /* 0x000000010c0c7899 */ /* 0x000fe200080006ff */
[----:B------:R-:W-:Y:S01]  /*05d0*/  ELECT P0, URZ, PT ;  /* 0x0000000000ff782f */ /* 0x000fe20003800000 */
[----:B------:R-:W3:Y:S10]  /*05e0*/  FENCE.VIEW.ASYNC.S ;  /* 0x00000000000073c6 */ /* 0x000ef40000000000 */
[----:B---3--:R3:W4:Y:S01]  /*05f0*/  SYNCS.EXCH.64 URZ, [UR8], UR12 ;  /* 0x0000000c08ff75b2 */ /* 0x0087220008000100 */
[----:B------:R3:W1:Y:S01]  /*0600*/  SYNCS.EXCH.64 URZ, [UR8+0x18], UR12 ;  /* 0x0000180c08ff75b2 */ /* 0x0006620008000100 */
[----:B------:R3:W1:Y:S01]  /*0610*/  SYNCS.EXCH.64 URZ, [UR8+0x8], UR12 ;  /* 0x0000080c08ff75b2 */ /* 0x0006620008000100 */
[----:B------:R3:W1:Y:S01]  /*0620*/  SYNCS.EXCH.64 URZ, [UR8+0x20], UR12 ;  /* 0x0000200c08ff75b2 */ /* 0x0006620008000100 */
[----:B------:R3:W1:Y:S01]  /*0630*/  SYNCS.EXCH.64 URZ, [UR8+0x10], UR12 ;  /* 0x0000100c08ff75b2 */ /* 0x0006620008000100 */
[----:B------:R3:W1:Y:S01]  /*0640*/  SYNCS.EXCH.64 URZ, [UR8+0x28], UR12 ;  /* 0x0000280c08ff75b2 */ /* 0x0006620008000100 */
[----:B------:R-:W-:Y:S01]  /*0650*/  NOP ;  /* 0x0000000000007918 */ /* 0x000fe20000000000 */
.L_x_9:
[----:B------:R-:W2:Y:S01]  /*0660*/  SHFL.IDX PT, R0, R156, RZ, 0x1f ;  /* 0x00001fff9c007589 */ /* 0x000ea200000e0000 */
[----:B------:R-:W-:Y:S01]  /*0670*/  NOP ;  /* 0x0000000000007918 */ /* 0x000fe20000000000 */
[----:B--2---:R-:W-:-:S13]  /*0680*/  ISETP.NE.AND P0, PT, R0, 0x1, PT ;  /* 0x000000010000780c */ /* 0x004fda0003f05270 */
[----:B------:R-:W-:Y:S05]  /*0690*/  @P0 BRA `(.L_x_10) ;  /* 0x0000000000540947 */ /* 0x000fea0003800000 */
[----:B------:R-:W-:Y:S01]  /*06a0*/  UMOV UR9, 0x400 ;  /* 0x0000040000097882 */ /* 0x000fe20000000000 */
[----:B---3--:R-:W-:Y:S01]  /*06b0*/  UMOV UR8, 0x20 ;  /* 0x0000002000087882 */ /* 0x008fe20000000000 */
[----:B------:R-:W-:Y:S01]  /*06c0*/  UMOV UR7, 0x80 ;  /* 0x0000008000077882 */ /* 0x000fe20000000000 */
[----:B------:R-:W-:Y:S02]  /*06d0*/  ULEA UR9, UR37, UR9, 0x18 ;  /* 0x0000000925097291 */ /* 0x000fe4000f8ec0ff */
[----:B------:R-:W-:-:S04]  /*06e0*/  UIADD3 UR12, UPT, UPT, -UR8, 0x100000, URZ ;  /* 0x00100000080c7890 */ /* 0x000fc8000fffe1ff */
[----:B------:R-:W-:Y:S02]  /*06f0*/  USHF.L.U32 UR13, UR12, 0xb, URZ ;  /* 0x0000000b0c0d7899 */ /* 0x000fe400080006ff */
[----:B------:R-:W-:Y:S02]  /*0700*/  USHF.L.U32 UR12, UR12, 0x1, URZ ;  /* 0x000000010c0c7899 */ /* 0x000fe400080006ff */
[----:B------:R-:W-:-:S04]  /*0710*/  UIADD3 UR14, UPT, UPT, -UR7, 0x100000, URZ ;  /* 0x00100000070e7890 */ /* 0x000fc8000fffe1ff */
[----:B------:R-:W-:Y:S02]  /*0720*/  USHF.L.U32 UR15, UR14, 0xb, URZ ;  /* 0x0000000b0e0f7899 */ /* 0x000fe400080006ff */
[----:B------:R-:W-:Y:S01]  /*0730*/  USHF.L.U32 UR14, UR14, 0x1, URZ ;  /* 0x000000010e0e7899 */ /* 0x000fe200080006ff */
[----:B------:R-:W-:Y:S01]  /*0740*/  ELECT P0, URZ, PT ;  /* 0x0000000000ff782f */ /* 0x000fe20003800000 */
[----:B------:R-:W2:Y:S02]  /*0750*/  FENCE.VIEW.ASYNC.S ;  /* 0x00000000000073c6 */ /* 0x000ea40000000000 */
[----:B--2---:R2:W3:Y:S08]  /*0760*/  SYNCS.EXCH.64 URZ, [UR9+0x30], UR12 ;  /* 0x0000300c09ff75b2 */ /* 0x0044f00008000100 */
[----:B------:R2:W1:Y:S01]  /*0770*/  SYNCS.EXCH.64 URZ, [UR9+0x50], UR14 ;  /* 0x0000500e09ff75b2 */ /* 0x0004620008000100 */
[----:B------:R2:W1:Y:S01]  /*0780*/  SYNCS.EXCH.64 URZ, [UR9+0x38], UR12 ;  /* 0x0000380c09ff75b2 */ /* 0x0004620008000100 */
[----:B------:R2:W1:Y:S01]  /*0790*/  SYNCS.EXCH.64 URZ, [UR9+0x58], UR14 ;  /* 0x0000580e09ff75b2 */ /* 0x0004620008000100 */
[----:B------:R2:W1:Y:S01]  /*07a0*/  SYNCS.EXCH.64 URZ, [UR9+0x40], UR12 ;  /* 0x0000400c09ff75b2 */ /* 0x0004620008000100 */
[----:B------:R2:W1:Y:S01]  /*07b0*/  SYNCS.EXCH.64 URZ, [UR9+0x60], UR14 ;  /* 0x0000600e09ff75b2 */ /* 0x0004620008000100 */
[----:B------:R2:W1:Y:S01]  /*07c0*/  SYNCS.EXCH.64 URZ, [UR9+0x48], UR12 ;  /* 0x0000480c09ff75b2 */ /* 0x0004620008000100 */
[----:B------:R2:W1:Y:S01]  /*07d0*/  SYNCS.EXCH.64 URZ, [UR9+0x68], UR14 ;  /* 0x0000680e09ff75b2 */ /* 0x0004620008000100 */
[----:B------:R-:W-:Y:S01]  /*07e0*/  NOP ;  /* 0x0000000000007918 */ /* 0x000fe20000000000 */
.L_x_10:
[----:B------:R-:W4:Y:S01]  /*07f0*/  SHFL.IDX PT, R0, R156, RZ, 0x1f ;  /* 0x00001fff9c007589 */ /* 0x000f2200000e0000 */
[----:B------:R-:W-:Y:S01]  /*0800*/  NOP ;  /* 0x0000000000007918 */ /* 0x000fe20000000000 */
[----:B----4-:R-:W-:-:S13]  /*0810*/  ISETP.NE.AND P0, PT, R0, 0x3, PT ;  /* 0x000000030000780c */ /* 0x010fda0003f05270 */
[----:B------:R-:W-:Y:S05]  /*0820*/  @P0 BRA `(.L_x_11) ;  /* 0x00000000002c0947 */ /* 0x000fea0003800000 */
[----:B---3--:R-:W-:Y:S01]  /*0830*/  UMOV UR8, 0x400 ;  /* 0x0000040000087882 */ /* 0x008fe20000000000 */
[----:B------:R-:W-:Y:S01]  /*0840*/  UMOV UR7, 0x20 ;  /* 0x0000002000077882 */ /* 0x000fe20000000000 */
[----:B------:R-:W-:Y:S02]  /*0850*/  ULEA UR8, UR37, UR8, 0x18 ;  /* 0x0000000825087291 */ /* 0x000fe4000f8ec0ff */
[----:B--2---:R-:W-:-:S04]  /*0860*/  UIADD3 UR12, UPT, UPT, -UR7, 0x100000, URZ ;  /* 0x00100000070c7890 */ /* 0x004fc8000fffe1ff */
[----:B------:R-:W-:Y:S02]  /*0870*/  USHF.L.U32 UR13, UR12, 0xb, URZ ;  /* 0x0000000b0c0d7899 */ /* 0x000fe400080006ff */
[----:B------:R-:W-:Y:S01]  /*0880*/  USHF.L.U32 UR12, UR12, 0x1, URZ ;  /* 0x000000010c0c7899 */ /* 0x000fe200080006ff */
[----:B------:R-:W-:Y:S01]  /*0890*/  ELECT P0, URZ, PT ;  /* 0x0000000000ff782f */ /* 0x000fe20003800000 */
[----:B------:R-:W2:Y:S10]  /*08a0*/  FENCE.VIEW.ASYNC.S ;  /* 0x00000000000073c6 */ /* 0x000eb40000000000 */
[----:B--2---:R4:W2:Y:S01]  /*08b0*/  SYNCS.EXCH.64 URZ, [UR8+0x70], UR12 ;  /* 0x0000700c08ff75b2 */ /* 0x0048a20008000100 */
[----:B------:R4:W3:Y:S02]  /*08c0*/  SYNCS.EXCH.64 URZ, [UR8+0x78], UR12 ;  /* 0x0000780c08ff75b2 */ /* 0x0008e40008000100 */
[----:B----4-:R-:W-:Y:S01]  /*08d0*/  NOP ;  /* 0x0000000000007918 */ /* 0x010fe20000000000 */
.L_x_11:
[----:B------:R-:W4:Y:S01]  /*08e0*/  SHFL.IDX PT, R0, R156, RZ, 0x1f ;  /* 0x00001fff9c007589 */ /* 0x000f2200000e0000 */
[----:B------:R-:W-:Y:S01]  /*08f0*/  NOP ;  /* 0x0000000000007918 */ /* 0x000fe20000000000 */
[----:B----4-:R-:W-:-:S13]  /*0900*/  ISETP.NE.AND P0, PT, R0, 0x4, PT ;  /* 0x000000040000780c */ /* 0x010fda0003f05270 */
[----:B------:R-:W-:Y:S05]  /*0910*/  @P0 BRA `(.L_x_12) ;  /* 0x0000000000480947 */ /* 0x000fea0003800000 */
[----:B--2---:R-:W-:Y:S01]  /*0920*/  UMOV UR9, 0x1e0 ;  /* 0x000001e000097882 */ /* 0x004fe20000000000 */
[----:B---3--:R-:W-:Y:S01]  /*0930*/  UMOV UR8, 0x400 ;  /* 0x0000040000087882 */ /* 0x008fe20000000000 */
[----:B------:R-:W-:Y:S01]  /*0940*/  USEL UR9, UR9, 0x1a0, UP5 ;  /* 0x000001a009097887 */ /* 0x000fe2000a800000 */
        /* <DEDUP_REMOVED lines=10> */
[----:B--2---:R4:W2:Y:S08]  /*09f0*/  SYNCS.EXCH.64 URZ, [UR8+0x80], UR12 ;  /* 0x0000800c08ff75b2 */ /* 0x0048b00008000100 */
[----:B------:R4:W3:Y:S01]  /*0a00*/  SYNCS.EXCH.64 URZ, [UR8+0x90], UR14 ;  /* 0x0000900e08ff75b2 */ /* 0x0008e20008000100 */
[----:B------:R4:W1:Y:S01]  /*0a10*/  SYNCS.EXCH.64 URZ, [UR8+0x88], UR12 ;  /* 0x0000880c08ff75b2 */ /* 0x0008620008000100 */
[----:B------:R4:W1:Y:S02]  /*0a20*/  SYNCS.EXCH.64 URZ, [UR8+0x98], UR14 ;  /* 0x0000980e08ff75b2 */ /* 0x0008640008000100 */
[----:B----4-:R-:W-:Y:S01]  /*0a30*/  NOP ;  /* 0x0000000000007918 */ /* 0x010fe20000000000 */
.L_x_12:
[----:B------:R-:W4:Y:S01]  /*0a40*/  SHFL.IDX PT, R0, R156, RZ, 0x1f ;  /* 0x00001fff9c007589 */ /* 0x000f2200000e0000 */
[----:B------:R-:W-:Y:S01]  /*0a50*/  NOP ;  /* 0x0000000000007918 */ /* 0x000fe20000000000 */
[----:B----4-:R-:W-:-:S13]  /*0a60*/  ISETP.NE.AND P0, PT, R0, 0x5, PT ;  /* 0x000000050000780c */ /* 0x010fda0003f05270 */
[----:B------:R-:W-:Y:S05]  /*0a70*/  @P0 BRA `(.L_x_13) ;  /* 0x0000000000440947 */ /* 0x000fea0003800000 */
[----:B--2---:R-:W-:Y:S01]  /*0a80*/  UMOV UR9, 0x400 ;  /* 0x0000040000097882 */ /* 0x004fe20000000000 */
        /* <DEDUP_REMOVED lines=16> */
.L_x_13:
[----:B------:R-:W4:Y:S01]  /*0b90*/  SHFL.IDX PT, R0, R156, RZ, 0x1f ;  /* 0x00001fff9c007589 */ /* 0x000f2200000e0000 */
[----:B------:R-:W-:Y:S01]  /*0ba0*/  ISETP.NE.OR P1, PT, RZ, UR10, !P1 ;  /* 0x0000000aff007c0c */ /* 0x000fe2000cf25670 */
        /* <DEDUP_REMOVED lines=12> */
[----:B------:R4:W3:Y:S01]  /*0c70*/  SYNCS.EXCH.64 URZ, [UR8+0xd0], UR12 ;  /* 0x0000d00c08ff75b2 */ /* 0x0008e20008000100 */
[----:B------:R4:W1:Y:S01]  /*0c80*/  SYNCS.EXCH.64 URZ, [UR8+0xc8], UR12 ;  /* 0x0000c80c08ff75b2 */ /* 0x0008620008000100 */
[----:B------:R4:W1:Y:S02]  /*0c90*/  SYNCS.EXCH.64 URZ, [UR8+0xd8], UR12 ;  /* 0x0000d80c08ff75b2 */ /* 0x0008640008000100 */
[----:B----4-:R-:W-:Y:S01]  /*0ca0*/  NOP ;  /* 0x0000000000007918 */ /* 0x010fe20000000000 */
.L_x_14:
[----:B------:R-:W-:Y:S01]  /*0cb0*/  VOTEU.ALL UP1, P1 ;  /* 0x0000000000ff7886 */ /* 0x000fe20000820000 */
[----:B---3--:R-:W3:Y:S01]  /*0cc0*/  LDCU UR8, c[0x0][0x36c] ;  /* 0x00006d80ff0877ac */ /* 0x008ee20008000800 */
[----:B------:R-:W-:Y:S01]  /*0cd0*/  NOP ;  /* 0x0000000000007918 */ /* 0x000fe20000000000 */
[----:B------:R-:W-:Y:S01]  /*0ce0*/  LOP3.LUT R10, R169, 0x1f, RZ, 0xc0, !PT ;  /* 0x0000001fa90a7812 */ /* 0x000fe200078ec0ff */
[----:B--2---:R-:W-:Y:S01]  /*0cf0*/  UMOV UR12, 0x20 ;  /* 0x00000020000c7882 */ /* 0x004fe20000000000 */
[----:B------:R-:W-:Y:S01]  /*0d00*/  @!UP1 UMOV UR7, 0x400 ;  /* 0x0000040000079882 */ /* 0x000fe20000000000 */
[----:B------:R-:W-:-:S04]  /*0d10*/  @!UP1 UIADD3 UR12, UPT, UPT, -UR12, 0x100000, URZ ;  /* 0x001000000c0c9890 */ /* 0x000fc8000fffe1ff */
[----:B------:R-:W-:Y:S02]  /*0d20*/  @!UP1 USHF.L.U32 UR13, UR12, 0xb, URZ ;  /* 0x0000000b0c0d9899 */ /* 0x000fe400080006ff */
[----:B------:R-:W-:Y:S02]  /*0d30*/  @!UP1 USHF.L.U32 UR12, UR12, 0x1, URZ ;  /* 0x000000010c0c9899 */ /* 0x000fe400080006ff */
[----:B------:R-:W-:Y:S01]  /*0d40*/  @!UP1 ULEA UR7, UR37, UR7, 0x18 ;  /* 0x0000000725079291 */ /* 0x000fe2000f8ec0ff */
[----:B------:R-:W-:Y:S01]  /*0d50*/  VOTEU.ALL UP1, P1 ;  /* 0x0000000000ff7886 */ /* 0x000fe20000820000 */
[----:B------:R-:W-:Y:S01]  /*0d60*/  UISETP.NE.AND UP4, UPT, UR10, URZ, UPT ;  /* 0x000000ff0a00728c */ /* 0x000fe2000bf85270 */
[----:B------:R-:W2:Y:S09]  /*0d70*/  FENCE.VIEW.ASYNC.S ;  /* 0x00000000000073c6 */ /* 0x000eb20000000000 */
[----:B--2---:R2:W4:Y:S01]  /*0d80*/  @!UP1 SYNCS.EXCH.64 URZ, [UR7+0xe0], UR12 ;  /* 0x0000e00c07ff95b2 */ /* 0x0045220008000100 */
[----:B---3--:R-:W-:-:S09]  /*0d90*/  UISETP.EQ.U32.AND UP1, UPT, UR8, 0x1, UPT ;  /* 0x000000010800788c */ /* 0x008fd2000bf22070 */
[----:B------:R-:W-:Y:S05]  /*0da0*/  BRA.U !UP1, `(.L_x_15) ;  /* 0x0000000109087547 */ /* 0x000fea000b800000 */
[----:B-1--4-:R-:W-:Y:S01]  /*0db0*/  UCGABAR_ARV ;  /* 0x00000000000079c7 */ /* 0x012fe20008000000 */
[----:B------:R-:W-:Y:S05]  /*0dc0*/  BRA `(.L_x_16) ;  /* 0x0000000000047947 */ /* 0x000fea0003800000 */
.L_x_15:
[----:B-1--4-:R-:W-:Y:S01]  /*0dd0*/  NOP ;  /* 0x0000000000007918 */ /* 0x012fe20000000000 */
.L_x_16:
[----:B------:R-:W1:Y:S01]  /*0de0*/  S2R R11, SR_CTAID.X ;  /* 0x00000000000b7919 */ /* 0x000e620000002500 */
[----:B------:R-:W-:-:S05]  /*0df0*/  CS2R.32 R154, SR_CgaSize ;  /* 0x00000000009a7805 */ /* 0x000fca0000008a00 */
[----:B------:R-:W-:-:S05]  /*0e00*/  IMAD R154, R154, -0xa0, RZ ;  /* 0xffffff609a9a7824 */ /* 0x000fca00078e02ff */
[----:B------:R-:W-:-:S14]  /*0e10*/  R2UR UR8, R154 ;  /* 0x000000009a0872ca */ /* 0x000fdc00000e0000 */
[----:B------:R-:W3:Y:S01]  /*0e20*/  LDCU UR8, c[0x0][UR8+0x2b0] ;  /* 0x00005600080877ac */ /* 0x000ee20008000800 */
[----:B------:R-:W-:-:S05]  /*0e30*/  CS2R.32 R0, SR_CgaSize ;  /* 0x0000000000007805 */ /* 0x000fca0000008a00 */
[----:B------:R-:W-:-:S06]  /*0e40*/  IMAD R0, R0, -0xa0, RZ ;  /* 0xffffff6000007824 */ /* 0x000fcc00078e02ff */
[----:B------:R-:W4:Y:S01]  /*0e50*/  LDC R0, c[0x0][R0+0x2a0] ;  /* 0x0000a80000007b82 */ /* 0x000f220000000800 */
[----:B------:R-:W-:Y:S01]  /*0e60*/  PRMT R8, RZ, 0x7610, R8 ;  /* 0x00007610ff087816 */ /* 0x000fe20000000008 */
[----:B------:R-:W3:Y:S01]  /*0e70*/  S2R R20, SR_CTAID.Y ;  /* 0x0000000000147919 */ /* 0x000ee20000002600 */
[----:B------:R-:W-:-:S05]  /*0e80*/  CS2R.32 R154, SR_CgaSize ;  /* 0x00000000009a7805 */ /* 0x000fca0000008a00 */
[----:B------:R-:W-:-:S05]  /*0e90*/  IMAD R154, R154, -0xa0, RZ ;  /* 0xffffff609a9a7824 */ /* 0x000fca00078e02ff */
[----:B--2---:R-:W-:-:S14]  /*0ea0*/  R2UR UR7, R154 ;  /* 0x000000009a0772ca */ /* 0x004fdc00000e0000 */
[----:B------:R-:W2:Y:S01]  /*0eb0*/  LDCU UR7, c[0x0][UR7+0x2b4] ;  /* 0x00005680070777ac */ /* 0x000ea20008000800 */
[----:B------:R-:W-:Y:S01]  /*0ec0*/  UISETP.NE.AND UP2, UPT, UR10, 0x2, UPT ;  /* 0x000000020a00788c */ /* 0x000fe2000bf45270 */
[----:B------:R-:W3:Y:S01]  /*0ed0*/  LDC R9, c[0x0][0xb24] ;  /* 0x0002c900ff097b82 */ /* 0x000ee20000000800 */
[----:B------:R-:W-:-:S05]  /*0ee0*/  CS2R.32 R152, SR_CgaSize ;  /* 0x0000000000987805 */ /* 0x000fca0000008a00 */
[----:B------:R-:W-:-:S06]  /*0ef0*/  IMAD R152, R152, -0xa0, RZ ;  /* 0xffffff6098987824 */ /* 0x000fcc00078e02ff */
[----:B------:R-:W4:Y:S08]  /*0f00*/  LDC R152, c[0x0][R152+0x2a4] ;  /* 0x0000a90098987b82 */ /* 0x000f300000000800 */
[----:B------:R-:W4:Y:S01]  /*0f10*/  LDC R72, c[0x0][0xb24] ;  /* 0x0002c900ff487b82 */ /* 0x000f220000000800 */
[----:B-1----:R-:W-:Y:S01]  /*0f20*/  I2FP.F32.U32 R4, R11 ;  /* 0x0000000b00047245 */ /* 0x002fe20000201000 */
[----:B------:R-:W-:-:S06]  /*0f30*/  IMAD.MOV.U32 R21, RZ, RZ, R11 ;  /* 0x000000ffff157224 */ /* 0x000fcc00078e000b */
[----:B------:R-:W1:Y:S01]  /*0f40*/  S2UR UR36, SR_CTAID.Z ;  /* 0x00000000002479c3 */ /* 0x000e620000002700 */
[----:B---3--:R-:W-:Y:S02]  /*0f50*/  ISETP.GE.AND P0, PT, R9, 0x1, PT ;  /* 0x000000010900780c */ /* 0x008fe40003f06270 */
[----:B------:R-:W-:Y:S01]  /*0f60*/  I2FP.F32.U32 R2, R20 ;  /* 0x0000001400027245 */ /* 0x000fe20000201000 */
[----:B------:R-:W-:-:S04]  /*0f70*/  FMUL R4, R4, UR8 ;  /* 0x0000000804047c20 */ /* 0x000fc80008400000 */
[----:B--2---:R-:W-:Y:S01]  /*0f80*/  FMUL R2, R2, UR7 ;  /* 0x0000000702027c20 */ /* 0x004fe20008400000 */
[----:B------:R-:W2:Y:S01]  /*0f90*/  F2I.U32.TRUNC.NTZ R154, R4 ;  /* 0x00000004009a7305 */ /* 0x000ea2000020f000 */
[----:B------:R-:W3:Y:S07]  /*0fa0*/  LDCU UR7, c[0x0][0xb30] ;  /* 0x00016600ff0777ac */ /* 0x000eee0008000800 */
[----:B------:R-:W1:Y:S01]  /*0fb0*/  F2I.U32.TRUNC.NTZ R3, R2 ;  /* 0x0000000200037305 */ /* 0x000e62000020f000 */
[----:B--2---:R-:W-:-:S04]  /*0fc0*/  IMAD.MOV R154, RZ, RZ, -R154 ;  /* 0x000000ffff9a7224 */ /* 0x004fc800078e0a9a */
[----:B----4-:R-:W-:Y:S01]  /*0fd0*/  IMAD R154, R0, R154, R11 ;  /* 0x0000009a009a7224 */ /* 0x010fe200078e020b */
[----:B------:R-:W-:Y:S01]  /*0fe0*/  PRMT R0, RZ, 0x7610, R0 ;  /* 0x00007610ff007816 */ /* 0x000fe20000000000 */
[----:B---3--:R-:W-:Y:S01]  /*0ff0*/  UISETP.NE.AND UP3, UPT, UR7, 0x1, UPT ;  /* 0x000000010700788c */ /* 0x008fe2000bf65270 */
[----:B-1----:R-:W-:-:S05]  /*1000*/  IADD3 R3, PT, PT, -R3, RZ, RZ ;  /* 0x000000ff03037210 */ /* 0x002fca0007ffe1ff */
[----:B------:R-:W-:Y:S01]  /*1010*/  IMAD R152, R152, R3, R20 ;  /* 0x0000000398987224 */ /* 0x000fe200078e0214 */
[----:B------:R-:W-:Y:S06]  /*1020*/  BRA.U UP4, `(.L_x_17) ;  /* 0x0000000104247547 */ /* 0x000fec000b800000 */
[----:B------:R-:W-:Y:S01]  /*1030*/  ISETP.NE.AND P1, PT, R152, RZ, PT ;  /* 0x000000ff9800720c */ /* 0x000fe20003f25270 */
[----:B------:R-:W-:Y:S01]  /*1040*/  IMAD.MOV.U32 R0, RZ, RZ, 0x3 ;  /* 0x00000003ff007424 */ /* 0x000fe200078e00ff */
[C---:B------:R-:W-:Y:S02]  /*1050*/  LOP3.LUT R3, R154.reuse, 0xfffffffe, RZ, 0xc0, !PT ;  /* 0xfffffffe9a037812 */ /* 0x040fe400078ec0ff */
[----:B------:R-:W-:Y:S02]  /*1060*/  ISETP.LT.U32.OR P1, PT, R154, 0x2, !P1 ;  /* 0x000000029a00780c */ /* 0x000fe40004f21470 */
[----:B------:R-:W-:Y:S02]  /*1070*/  SHF.L.U32 R0, R0, R3, RZ ;  /* 0x0000000300007219 */ /* 0x000fe400000006ff */
[----:B------:R-:W-:Y:S02]  /*1080*/  SEL R5, RZ, 0x1, !P1 ;  /* 0x00000001ff057807 */ /* 0x000fe40004800000 */
[----:B------:R-:W-:-:S05]  /*1090*/  SEL R2, RZ, 0x2, !P1 ;  /* 0x00000002ff027807 */ /* 0x000fca0004800000 */
[----:B------:R-:W-:-:S05]  /*10a0*/  IMAD.IADD R2, R5, 0x1, R2 ;  /* 0x0000000105027824 */ /* 0x000fca00078e0202 */
[----:B------:R-:W-:Y:S02]  /*10b0*/  PRMT R8, R2, 0x7610, R8 ;  /* 0x0000761002087816 */ /* 0x000fe40000000008 */
.L_x_17:
[----:B------:R-:W-:Y:S05]  /*10c0*/  @!P0 BRA `(.L_x_18) ;  /* 0x0000000000b88947 */ /* 0x000fea0003800000 */
[----:B------:R-:W1:Y:S01]  /*10d0*/  LDC.64 R4, c[0x0][0xb18] ;  /* 0x0002c600ff047b82 */ /* 0x000e620000000a00 */
[----:B------:R-:W-:-:S07]  /*10e0*/  ISETP.NE.AND P0, PT, R9, 0x1, PT ;  /* 0x000000010900780c */ /* 0x000fce0003f05270 */
[----:B------:R-:W2:Y:S08]  /*10f0*/  LDC R14, c[0x0][0xb0c] ;  /* 0x0002c300ff0e7b82 */ /* 0x000eb00000000800 */
[----:B------:R-:W3:Y:S08]  /*1100*/  LDC R13, c[0x0][0x370] ;  /* 0x0000dc00ff0d7b82 */ /* 0x000ef00000000800 */
[----:B------:R-:W4:Y:S01]  /*1110*/  LDC R16, c[0x0][0x374] ;  /* 0x0000dd00ff107b82 */ /* 0x000f220000000800 */
[----:B-1----:R-:W-:-:S07]  /*1120*/  ISETP.NE.AND P1, PT, R4, 0x1, PT ;  /* 0x000000010400780c */ /* 0x002fce0003f25270 */
[----:B------:R-:W3:Y:S01]  /*1130*/  LDC.64 R6, c[0x0][0xb10] ;  /* 0x0002c400ff067b82 */ /* 0x000ee20000000a00 */
[----:B--2---:R-:W-:-:S07]  /*1140*/  ISETP.NE.AND P2, PT, R14, 0x1, PT ;  /* 0x000000010e00780c */ /* 0x004fce0003f45270 */
[----:B------:R-:W1:Y:S08]  /*1150*/  LDC R12, c[0x0][0xb20] ;  /* 0x0002c800ff0c7b82 */ /* 0x000e700000000800 */
[----:B------:R-:W2:Y:S01]  /*1160*/  LDC.64 R2, c[0x0][0xb28] ;  /* 0x0002ca00ff027b82 */ /* 0x000ea20000000a00 */
[----:B----4-:R-:W-:-:S04]  /*1170*/  IMAD.HI.U32 R15, R16, R5, RZ ;  /* 0x00000005100f7227 */ /* 0x010fc800078e00ff */
[----:B------:R-:W-:-:S04]  /*1180*/  IMAD.HI.U32 R5, R20, R5, RZ ;  /* 0x0000000514057227 */ /* 0x000fc800078e00ff */
[----:B---3--:R-:W-:-:S04]  /*1190*/  IMAD.HI.U32 R18, R13, R6, RZ ;  /* 0x000000060d127227 */ /* 0x008fc800078e00ff */
[C---:B------:R-:W-:Y:S01]  /*11a0*/  IMAD.HI.U32 R22, R11.reuse, R6, RZ ;  /* 0x000000060b167227 */ /* 0x040fe200078e00ff */
[-C--:B------:R-:W-:Y:S02]  /*11b0*/  @P2 SHF.R.U32.HI R13, RZ, R7.reuse, R18 ;  /* 0x00000007ff0d2219 */ /* 0x080fe40000011612 */
[-C--:B-1----:R-:W-:Y:S02]  /*11c0*/  @P1 SHF.R.U32.HI R16, RZ, R12.reuse, R15 ;  /* 0x0000000cff101219 */ /* 0x082fe4000001160f */
[----:B------:R-:W-:Y:S02]  /*11d0*/  SHF.R.U32.HI R5, RZ, R12, R5 ;  /* 0x0000000cff057219 */ /* 0x000fe40000011605 */
[----:B------:R-:W-:Y:S02]  /*11e0*/  SHF.R.U32.HI R22, RZ, R7, R22 ;  /* 0x00000007ff167219 */ /* 0x000fe40000011616 */
[----:B------:R-:W-:Y:S01]  /*11f0*/  SEL R5, R20, R5, !P1 ;  /* 0x0000000514057207 */ /* 0x000fe20004800000 */
[----:B--2---:R-:W-:Y:S01]  /*1200*/  IMAD.HI.U32 R18, R16, R2, RZ ;  /* 0x0000000210127227 */ /* 0x004fe200078e00ff */
[----:B------:R-:W-:-:S02]  /*1210*/  SEL R21, R11, R22, !P2 ;  /* 0x000000160b157207 */ /* 0x000fc40005000000 */
[----:B------:R-:W-:Y:S01]  /*1220*/  IADD3 R7, PT, PT, -R5, RZ, RZ ;  /* 0x000000ff05077210 */ /* 0x000fe20007ffe1ff */
[----:B------:R-:W-:Y:S01]  /*1230*/  IMAD.HI.U32 R6, R13, R2, RZ ;  /* 0x000000020d067227 */ /* 0x000fe200078e00ff */
[----:B------:R-:W-:-:S03]  /*1240*/  @P0 SHF.R.U32.HI R16, RZ, R3, R18 ;  /* 0x00000003ff100219 */ /* 0x000fc60000011612 */
[----:B------:R-:W-:Y:S01]  /*1250*/  IMAD R7, R4, R7, R20 ;  /* 0x0000000704077224 */ /* 0x000fe200078e0214 */
[----:B------:R-:W-:Y:S01]  /*1260*/  @P0 SHF.R.U32.HI R13, RZ, R3, R6 ;  /* 0x00000003ff0d0219 */ /* 0x000fe20000011606 */
[----:B------:R-:W-:-:S04]  /*1270*/  IMAD R16, R16, R9, RZ ;  /* 0x0000000910107224 */ /* 0x000fc800078e02ff */
[----:B------:R-:W-:Y:S01]  /*1280*/  IMAD R6, R13, R9, RZ ;  /* 0x000000090d067224 */ /* 0x000fe200078e02ff */
[----:B------:R-:W-:-:S04]  /*1290*/  ISETP.GE.AND P1, PT, R5, R16, PT ;  /* 0x000000100500720c */ /* 0x000fc80003f26270 */
[----:B------:R-:W-:Y:S01]  /*12a0*/  ISETP.GE.OR P1, PT, R21, R6, P1 ;  /* 0x000000061500720c */ /* 0x000fe20000f26670 */
[----:B------:R-:W-:-:S05]  /*12b0*/  IMAD.HI.U32 R6, R5, R2, RZ ;  /* 0x0000000205067227 */ /* 0x000fca00078e00ff */
[----:B------:R-:W-:-:S04]  /*12c0*/  SHF.R.U32.HI R6, RZ, R3, R6 ;  /* 0x00000003ff067219 */ /* 0x000fc80000011606 */
[----:B------:R-:W-:-:S03]  /*12d0*/  SEL R6, R5, R6, !P0 ;  /* 0x0000000605067207 */ /* 0x000fc60004000000 */
[----:B------:R-:W-:Y:S01]  /*12e0*/  @!P1 IMAD.HI.U32 R12, R21, R2, RZ ;  /* 0x00000002150c9227 */ /* 0x000fe200078e00ff */
[----:B------:R-:W-:-:S04]  /*12f0*/  IADD3 R2, PT, PT, -R6, RZ, RZ ;  /* 0x000000ff06027210 */ /* 0x000fc80007ffe1ff */
[----:B------:R-:W-:Y:S01]  /*1300*/  @!P1 SHF.R.U32.HI R12, RZ, R3, R12 ;  /* 0x00000003ff0c9219 */ /* 0x000fe2000001160c */
[----:B------:R-:W-:-:S03]  /*1310*/  IMAD R2, R9, R2, R5 ;  /* 0x0000000209027224 */ /* 0x000fc600078e0205 */
[----:B------:R-:W-:-:S05]  /*1320*/  @!P1 SEL R3, R21, R12, !P0 ;  /* 0x0000000c15039207 */ /* 0x000fca0004000000 */
[--C-:B------:R-:W-:Y:S02]  /*1330*/  @!P1 IMAD.IADD R6, R6, 0x1, -R3.reuse ;  /* 0x0000000106069824 */ /* 0x100fe400078e0a03 */
[----:B------:R-:W-:Y:S01]  /*1340*/  @!P1 IMAD R3, R2, R13, R3 ;  /* 0x0000000d02039224 */ /* 0x000fe200078e0203 */
[----:B------:R-:W-:Y:S01]  /*1350*/  IADD3 R2, PT, PT, -R21, RZ, RZ ;  /* 0x000000ff15027210 */ /* 0x000fe20007ffe1ff */
[----:B------:R-:W-:Y:S02]  /*1360*/  @!P1 IMAD R5, R6, R9, R21 ;  /* 0x0000000906059224 */ /* 0x000fe400078e0215 */
[----:B------:R-:W-:Y:S02]  /*1370*/  @!P1 IMAD.MOV.U32 R21, RZ, RZ, R3 ;  /* 0x000000ffff159224 */ /* 0x000fe400078e0003 */
[----:B------:R-:W-:Y:S02]  /*1380*/  IMAD R2, R14, R2, R11 ;  /* 0x000000020e027224 */ /* 0x000fe400078e020b */
[----:B------:R-:W-:-:S02]  /*1390*/  IMAD R20, R5, R4, R7 ;  /* 0x0000000405147224 */ /* 0x000fc400078e0207 */
[----:B------:R-:W-:Y:S02]  /*13a0*/  IMAD R21, R21, R14, R2 ;  /* 0x0000000e15157224 */ /* 0x000fe400078e0202 */
.L_x_18:
[----:B------:R-:W-:Y:S05]  /*13b0*/  BRA.U UP3, `(.L_x_19) ;  /* 0x0000000103407547 */ /* 0x000fea000b800000 */
[----:B------:R-:W1:Y:S08]  /*13c0*/  LDC.64 R4, c[0x0][0xb10] ;  /* 0x0002c400ff047b82 */ /* 0x000e700000000a00 */
[----:B------:R-:W2:Y:S08]  /*13d0*/  LDC.64 R2, c[0x0][0xb18] ;  /* 0x0002c600ff027b82 */ /* 0x000eb00000000a00 */
[----:B------:R-:W3:Y:S08]  /*13e0*/  LDC R6, c[0x0][0xb20] ;  /* 0x0002c800ff067b82 */ /* 0x000ef00000000800 */
[----:B------:R-:W4:Y:S01]  /*13f0*/  LDC R12, c[0x0][0xb0c] ;  /* 0x0002c300ff0c7b82 */ /* 0x000f220000000800 */
[----:B-1----:R-:W-:-:S05]  /*1400*/  IMAD.HI.U32 R4, R21, R4, RZ ;  /* 0x0000000415047227 */ /* 0x002fca00078e00ff */
[----:B------:R-:W-:Y:S01]  /*1410*/  SHF.R.U32.HI R4, RZ, R5, R4 ;  /* 0x00000005ff047219 */ /* 0x000fe20000011604 */
[----:B--2---:R-:W-:Y:S01]  /*1420*/  IMAD.HI.U32 R3, R20, R3, RZ ;  /* 0x0000000314037227 */ /* 0x004fe200078e00ff */
[----:B------:R-:W-:-:S04]  /*1430*/  ISETP.NE.AND P0, PT, R2, 0x1, PT ;  /* 0x000000010200780c */ /* 0x000fc80003f05270 */
[----:B---3--:R-:W-:-:S04]  /*1440*/  SHF.R.U32.HI R3, RZ, R6, R3 ;  /* 0x00000006ff037219 */ /* 0x008fc80000011603 */
[----:B------:R-:W-:Y:S02]  /*1450*/  SEL R3, R20, R3, !P0 ;  /* 0x0000000314037207 */ /* 0x000fe40004000000 */
[----:B----4-:R-:W-:-:S04]  /*1460*/  ISETP.NE.AND P1, PT, R12, 0x1, PT ;  /* 0x000000010c00780c */ /* 0x010fc80003f25270 */
[----:B------:R-:W-:-:S05]  /*1470*/  SEL R6, R21, R4, !P1 ;  /* 0x0000000415067207 */ /* 0x000fca0004800000 */
[----:B------:R-:W-:Y:S02]  /*1480*/  IMAD.IADD R4, R3, 0x1, -R6 ;  /* 0x0000000103047824 */ /* 0x000fe400078e0a06 */
[----:B------:R-:W-:Y:S02]  /*1490*/  IMAD.IADD R3, R6, 0x1, -R3 ;  /* 0x0000000106037824 */ /* 0x000fe400078e0a03 */
[----:B------:R-:W-:Y:S02]  /*14a0*/  IMAD R21, R4, R12, R21 ;  /* 0x0000000c04157224 */ /* 0x000fe400078e0215 */
[----:B------:R-:W-:Y:S02]  /*14b0*/  IMAD R20, R3, R2, R20 ;  /* 0x0000000203147224 */ /* 0x000fe400078e0214 */
.L_x_19:
[----:B------:R-:W-:Y:S05]  /*14c0*/  BRA.U !UP1, `(.L_x_20) ;  /* 0x00000001090c7547 */ /* 0x000fea000b800000 */
[----:B------:R-:W-:Y:S01]  /*14d0*/  UCGABAR_WAIT ;  /* 0x0000000000007dc7 */ /* 0x000fe20008000000 */
[----:B------:R-:W-:Y:S01]  /*14e0*/  CCTL.IVALL ;  /* 0x00000000ff00798f */ /* 0x000fe20002000000 */
[----:B------:R-:W-:Y:S05]  /*14f0*/  BRA `(.L_x_21) ;  /* 0x0000000000047947 */ /* 0x000fea0003800000 */
.L_x_20:
[----:B------:R-:W-:Y:S06]  /*1500*/  BAR.SYNC.DEFER_BLOCKING 0x0 ;  /* 0x0000000000007b1d */ /* 0x000fec0000010000 */
.L_x_21:
[----:B------:R-:W-:Y:S05]  /*1510*/  BRA.U UP2, `(.L_x_22) ;  /* 0x0000001102847547 */ /* 0x000fea000b800000 */
[----:B------:R-:W1:Y:S01]  /*1520*/  LDCU UR4, c[0x0][0x38c] ;  /* 0x00007180ff0477ac */ /* 0x000e620008000800 */
[----:B------:R-:W2:Y:S01]  /*1530*/  LDC R9, c[0x0][0x370] ;  /* 0x0000dc00ff097b82 */ /* 0x000ea20000000800 */
[----:B------:R-:W-:Y:S01]  /*1540*/  IMAD.SHL.U32 R16, R11, 0x80, RZ ;  /* 0x000000800b107824 */ /* 0x000fe200078e00ff */
[----:B------:R-:W-:Y:S01]  /*1550*/  PLOP3.LUT P1, PT, PT, PT, UP5, 0x80, 0x8 ;  /* 0x000000000008781c */ /* 0x000fe20003f2f058 */
[----:B------:R-:W-:Y:S01]  /*1560*/  HFMA2 R12, -RZ, RZ, 0, 0 ;  /* 0x00000000ff0c7431 */ /* 0x000fe200000001ff */
[----:B------:R-:W-:Y:S01]  /*1570*/  UISETP.NE.AND UP1, UPT, UR10, URZ, UPT ;  /* 0x000000ff0a00728c */ /* 0x000fe2000bf25270 */
[----:B------:R-:W-:Y:S01]  /*1580*/  ISETP.NE.AND P4, PT, R10, RZ, P5 ;  /* 0x000000ff0a00720c */ /* 0x000fe20002f85270 */
[----:B------:R-:W-:Y:S01]  /*1590*/  IMAD.MOV.U32 R15, RZ, RZ, 0x1 ;  /* 0x00000001ff0f7424 */ /* 0x000fe200078e00ff */
[----:B------:R-:W-:Y:S01]  /*15a0*/  PLOP3.LUT P1, PT, P1, PT, PT, 0x8, 0x80 ;  /* 0x000000000080781c */ /* 0x000fe20000f2e170 */
[----:B------:R-:W3:Y:S01]  /*15b0*/  LDC R0, c[0x0][0x374] ;  /* 0x0000dd00ff007b82 */ /* 0x000ee20000000800 */
[----:B------:R-:W-:Y:S01]  /*15c0*/  IMAD.MOV.U32 R14, RZ, RZ, RZ ;  /* 0x000000ffff0e7224 */ /* 0x000fe200078e00ff */
[----:B------:R-:W-:Y:S01]  /*15d0*/  MOV R8, 0x1 ;  /* 0x0000000100087802 */ /* 0x000fe20000000f00 */
[----:B------:R-:W-:Y:S01]  /*15e0*/  IMAD.MOV.U32 R10, RZ, RZ, RZ ;  /* 0x000000ffff0a7224 */ /* 0x000fe200078e00ff */
[----:B------:R-:W-:Y:S01]  /*15f0*/  LOP3.LUT R16, R16, 0x80, RZ, 0xc0, !PT ;  /* 0x0000008010107812 */ /* 0x000fe200078ec0ff */
[----:B------:R-:W4:Y:S01]  /*1600*/  LDCU.64 UR14, c[0x0][0x348] ;  /* 0x00006900ff0e77ac */ /* 0x000f220008000a00 */
[----:B-1----:R-:W-:-:S02]  /*1610*/  UIADD3 UR5, UPT, UPT, UR4, 0x7f, URZ ;  /* 0x0000007f04057890 */ /* 0x002fc4000fffe0ff */
[----:B------:R-:W-:Y:S02]  /*1620*/  USEL UR22, UR6, 0x2, UP1 ;  /* 0x0000000206167887 */ /* 0x000fe40008800000 */
[----:B------:R-:W-:Y:S01]  /*1630*/  USHF.R.S32.HI UR7, URZ, 0x1f, UR5 ;  /* 0x0000001fff077899 */ /* 0x000fe20008011405 */
[----:B------:R-:W-:-:S03]  /*1640*/  UMOV UR23, URZ ;  /* 0x000000ff00177c82 */ /* 0x000fc60008000000 */
[----:B------:R-:W-:Y:S02]  /*1650*/  ULEA.HI UR7, UR7, UR5, URZ, 0x7 ;  /* 0x0000000507077291 */ /* 0x000fe4000f8f38ff */
[----:B------:R-:W-:Y:S02]  /*1660*/  UIADD3 UR5, UPT, UPT, UR4, -0x1, URZ ;  /* 0xffffffff04057890 */ /* 0x000fe4000fffe0ff */
[----:B------:R-:W-:Y:S02]  /*1670*/  USHF.R.S32.HI UR7, URZ, 0x7, UR7 ;  /* 0x00000007ff077899 */ /* 0x000fe40008011407 */
[----:B------:R-:W-:Y:S02]  /*1680*/  UISETP.GE.U32.AND UP2, UPT, UR5, -0xff, UPT ;  /* 0xffffff010500788c */ /* 0x000fe4000bf46070 */
[----:B------:R-:W-:Y:S02]  /*1690*/  UISETP.LT.U32.AND UP0, UPT, UR7, 0x3, UPT ;  /* 0x000000030700788c */ /* 0x000fe4000bf01070 */
[----:B------:R-:W-:-:S02]  /*16a0*/  UIADD3 UR4, UPT, UPT, UR4, 0xfe, URZ ;  /* 0x000000fe04047890 */ /* 0x000fc4000fffe0ff */
[----:B------:R-:W-:-:S04]  /*16b0*/  USEL UR5, UR7, 0x3, UP0 ;  /* 0x0000000307057887 */ /* 0x000fc80008000000 */
[----:B------:R-:W-:Y:S02]  /*16c0*/  UIADD3 UR21, UPT, UPT, UR5, -0x1, URZ ;  /* 0xffffffff05157890 */ /* 0x000fe4000fffe0ff */
[----:B------:R-:W-:Y:S02]  /*16d0*/  @UP2 UIADD3 UR21, UPT, UPT, UR5, URZ, URZ ;  /* 0x000000ff05152290 */ /* 0x000fe4000fffe0ff */
[----:B------:R-:W-:Y:S02]  /*16e0*/  UIADD3 UR24, UPT, UPT, UR7, -UR5, URZ ;  /* 0x8000000507187290 */ /* 0x000fe4000fffe0ff */
[----:B------:R-:W-:Y:S02]  /*16f0*/  UIADD3 UR13, UPT, UPT, UR21, 0x1, URZ ;  /* 0x00000001150d7890 */ /* 0x000fe4000fffe0ff */
[----:B--2-4-:R-:W-:-:S12]  /*1700*/  UIADD3 UR21, UPT, UPT, -UR21, URZ, URZ ;  /* 0x000000ff15157290 */ /* 0x014fd8000fffe1ff */
.L_x_42:
[----:B------:R-:W-:Y:S01]  /*1710*/  UISETP.NE.AND UP0, UPT, UR37, URZ, UPT ;  /* 0x000000ff2500728c */ /* 0x000fe2000bf05270 */
[----:B------:R-:W1:Y:S08]  /*1720*/  S2UR UR37, SR_CgaCtaId ;  /* 0x00000000002579c3 */ /* 0x000e700000008800 */
[----:B------:R-:W-:Y:S05]  /*1730*/  BRA.U UP0, `(.L_x_23) ;  /* 0x0000000100347547 */ /* 0x000fea000b800000 */
[----:B------:R-:W2:Y:S01]  /*1740*/  S2R R2, SR_CgaCtaId ;  /* 0x0000000000027919 */ /* 0x000ea20000008800 */
[----:B------:R-:W-:-:S04]  /*1750*/  MOV R3, 0x400 ;  /* 0x0000040000037802 */ /* 0x000fc80000000f00 */
[----:B--2---:R-:W-:Y:S02]  /*1760*/  LEA R3, R2, R3, 0x18 ;  /* 0x0000000302037211 */ /* 0x004fe400078ec0ff */
[----:B------:R-:W-:-:S03]  /*1770*/  SHF.L.U32 R2, R8, 0x1f, RZ ;  /* 0x0000001f08027819 */ /* 0x000fc600000006ff */
[----:B------:R-:W-:-:S04]  /*1780*/  IMAD R3, R10, 0x8, R3 ;  /* 0x000000080a037824 */ /* 0x000fc800078e0203 */
[----:B------:R-:W2:Y:S02]  /*1790*/  SYNCS.PHASECHK.TRANS64.TRYWAIT P0, [R3+URZ+0xd0], R2 ;  /* 0x0000d002030075a7 */ /* 0x000ea400080011ff */
[----:B--2---:R-:W-:Y:S05]  /*17a0*/  @!P0 BRA `(.L_x_24) ;  /* 0x0000009c00f08947 */ /* 0x004fea0003800000 */
.L_x_140:
[----:B------:R-:W-:Y:S01]  /*17b0*/  VIADD R10, R10, 0x1 ;  /* 0x000000010a0a7836 */ /* 0x000fe20000000000 */
[----:B------:R2:W-:Y:S04]  /*17c0*/  SYNCS.ARRIVE.TRANS64.A1T0 RZ, [R3+URZ+0xc0], RZ ;  /* 0x0000c0ff03ff79a7 */ /* 0x0005e800081000ff */
[----:B------:R-:W-:-:S04]  /*17d0*/  ISETP.NE.AND P0, PT, R10, 0x2, PT ;  /* 0x000000020a00780c */ /* 0x000fc80003f05270 */
[----:B------:R-:W-:Y:S02]  /*17e0*/  SEL R10, R10, RZ, P0 ;  /* 0x000000ff0a0a7207 */ /* 0x000fe40000000000 */
[----:B--2---:R-:W-:-:S04]  /*17f0*/  SEL R3, RZ, 0x1, P0 ;  /* 0x00000001ff037807 */ /* 0x004fc80000000000 */
[----:B------:R-:W-:-:S07]  /*1800*/  LOP3.LUT R8, R8, R3, RZ, 0x3c, !PT ;  /* 0x0000000308087212 */ /* 0x000fce00078e3cff */
.L_x_23:
[----:B------:R-:W-:Y:S01]  /*1810*/  UMOV UR6, 0x400 ;  /* 0x0000040000067882 */ /* 0x000fe20000000000 */
[----:B------:R-:W-:Y:S01]  /*1820*/  LEA.HI R3, R21, R21, RZ, 0x1 ;  /* 0x0000001515037211 */ /* 0x000fe200078f08ff */
[----:B-1----:R-:W-:Y:S01]  /*1830*/  ULEA UR6, UR37, UR6, 0x18 ;  /* 0x0000000625067291 */ /* 0x002fe2000f8ec0ff */
[----:B------:R-:W-:Y:S01]  /*1840*/  SHF.L.U32 R2, R15, 0x1f, RZ ;  /* 0x0000001f0f027819 */ /* 0x000fe200000006ff */
[----:B------:R-:W-:Y:S01]  /*1850*/  UISETP.GE.U32.AND UP0, UPT, UR4, 0xff, UPT ;  /* 0x000000ff0400788c */ /* 0x000fe2000bf06070 */
[C---:B------:R-:W-:Y:S01]  /*1860*/  R2UR UR9, R16.reuse ;  /* 0x00000000100972ca */ /* 0x040fe200000e0000 */
[----:B------:R-:W-:Y:S01]  /*1870*/  ULEA UR8, UR23, UR6, 0x3 ;  /* 0x0000000617087291 */ /* 0x000fe2000f8e18ff */
[----:B------:R-:W-:Y:S01]  /*1880*/  IMAD.SHL.U32 R3, R3, 0x80, RZ ;  /* 0x0000008003037824 */ /* 0x000fe200078e00ff */
[----:B------:R-:W-:Y:S01]  /*1890*/  R2UR UR11, R16 ;  /* 0x00000000100b72ca */ /* 0x000fe200000e0000 */
[----:B------:R-:W-:-:S03]  /*18a0*/  UMOV UR25, URZ ;  /* 0x000000ff00197c82 */ /* 0x000fc60008000000 */
[----:B------:R-:W-:-:S03]  /*18b0*/  R2UR UR35, R3 ;  /* 0x00000000032372ca */ /* 0x000fc600000e0000 */
[----:B------:R1:W2:Y:S01]  /*18c0*/  SYNCS.PHASECHK.TRANS64.TRYWAIT P0, [UR8+0x18], R2 ;  /* 0x00001802ff0075a7 */ /* 0x0002a20008001108 */
[----:B------:R-:W-:-:S09]  /*18d0*/  R2UR UR8, R20 ;  /* 0x00000000140872ca */ /* 0x000fd200000e0000 */
[----:B------:R-:W-:-:S04]  /*18e0*/  ULOP3.LUT UR35, UR9, 0xffffff00, UR35, 0xf8, !UPT ;  /* 0xffffff0009237892 */ /* 0x000fc8000f8ef823 */
[----:B------:R-:W-:Y:S01]  /*18f0*/  ULEA UR11, UR8, UR11, 0x8 ;  /* 0x0000000b080b7291 */ /* 0x000fe2000f8e40ff */
[----:B------:R-:W-:Y:S11]  /*1900*/  BRA.U !UP0, `(.L_x_25) ;  /* 0x0000000108bc7547 */ /* 0x000ff6000b800000 */
[----:B------:R-:W-:Y:S01]  /*1910*/  UMOV UR16, UR21 ;  /* 0x0000001500107c82 */ /* 0x000fe20008000000 */
[----:B------:R-:W-:Y:S01]  /*1920*/  UMOV UR17, UR23 ;  /* 0x0000001700117c82 */ /* 0x000fe20008000000 */
[----:B------:R-:W-:-:S05]  /*1930*/  UMOV UR34, URZ ;  /* 0x000000ff00227c82 */ /* 0x000fca0008000000 */
.L_x_31:
[----:B------:R-:W-:Y:S01]  /*1940*/  ULEA UR33, UR17, UR6, 0x3 ;  /* 0x0000000611217291 */ /* 0x000fe2000f8e18ff */
[----:B------:R-:W-:Y:S01]  /*1950*/  @P5 MOV R3, 0x10000 ;  /* 0x0001000000035802 */ /* 0x000fe20000000f00 */
[----:B-12-4-:R-:W-:Y:S10]  /*1960*/  @P0 BRA `(.L_x_26) ;  /* 0x00000000000c0947 */ /* 0x016ff40003800000 */
[----:B------:R-:W-:-:S04]  /*1970*/  SHF.L.U32 R5, R15, 0x1f, RZ ;  /* 0x0000001f0f057819 */ /* 0x000fc800000006ff */
[----:B------:R-:W2:Y:S02]  /*1980*/  SYNCS.PHASECHK.TRANS64.TRYWAIT P0, [UR33+0x18], R5 ;  /* 0x00001805ff0075a7 */ /* 0x000ea40008001121 */
[----:B--2---:R-:W-:Y:S05]  /*1990*/  @!P0 BRA `(.L_x_27) ;  /* 0x0000009c00888947 */ /* 0x004fea0003800000 */
.L_x_26:
[----:B------:R2:W-:Y:S01]  /*19a0*/  @P5 SYNCS.ARRIVE.TRANS64 RZ, [UR33], R3 ;  /* 0x00000003ffff59a7 */ /* 0x0005e20008000021 */
[----:B------:R-:W-:Y:S02]  /*19b0*/  ULOP3.LUT UR8, UR22, 0x2, URZ, 0xfc, !UPT ;  /* 0x0000000216087892 */ /* 0x000fe4000f8efcff */
[----:B------:R-:W-:Y:S02]  /*19c0*/  UIADD3 UR16, UPT, UPT, UR16, 0x1, URZ ;  /* 0x0000000110107890 */ /* 0x000fe4000fffe0ff */
[----:B------:R-:W-:Y:S02]  /*19d0*/  UISETP.NE.AND UP0, UPT, UR8, 0x2, UPT ;  /* 0x000000020800788c */ /* 0x000fe4000bf05270 */
[----:B------:R-:W-:-:S07]  /*19e0*/  UISETP.NE.AND UP2, UPT, UR16, 0x1, UPT ;  /* 0x000000011000788c */ /* 0x000fce000bf45270 */
[----:B------:R-:W-:Y:S05]  /*19f0*/  BRA.U UP0, `(.L_x_28) ;  /* 0x0000000100047547 */ /* 0x000fea000b800000 */
[----:B------:R-:W-:Y:S05]  /*1a00*/  BPT.TRAP 0x1 ;  /* 0x000000040000795c */ /* 0x000fea0000300000 */
.L_x_28:
[----:B------:R-:W-:Y:S04]  /*1a10*/  BSSY.RECONVERGENT B0, `(.L_x_29) ;  /* 0x0000003000007945 */ /* 0x000fe80003800200 */
[----:B------:R-:W-:Y:S05]  /*1a20*/  @!P4 BRA `(.L_x_30) ;  /* 0x000000000004c947 */ /* 0x000fea0003800000 */
[----:B------:R-:W-:Y:S05]  /*1a30*/  BPT.TRAP 0x1 ;  /* 0x000000040000795c */ /* 0x000fea0000300000 */
.L_x_30:
[----:B------:R-:W-:Y:S05]  /*1a40*/  BSYNC.RECONVERGENT B0 ;  /* 0x0000000000007941 */ /* 0x000fea0003800200 */
.L_x_29:
[----:B------:R-:W-:Y:S02]  /*1a50*/  UIADD3 UR23, UPT, UPT, UR17, 0x1, URZ ;  /* 0x0000000111177890 */ /* 0x000fe4000fffe0ff */
[----:B------:R-:W-:Y:S02]  /*1a60*/  UIADD3 UR28, UP1, UPT, UR14, 0x80, URZ ;  /* 0x000000800e1c7890 */ /* 0x000fe4000ff3e0ff */
[----:B------:R-:W-:Y:S02]  /*1a70*/  UISETP.NE.AND UP0, UPT, UR23, 0x3, UPT ;  /* 0x000000031700788c */ /* 0x000fe4000bf05270 */
[----:B------:R-:W-:Y:S02]  /*1a80*/  ULOP3.LUT UR33, UR33, 0xfefffff8, URZ, 0xc0, !UPT ;  /* 0xfefffff821217892 */ /* 0x000fe4000f8ec0ff */
[----:B------:R-:W-:Y:S02]  /*1a90*/  USEL UR9, URZ, 0x1, UP0 ;  /* 0x00000001ff097887 */ /* 0x000fe40008000000 */
[----:B------:R-:W-:-:S02]  /*1aa0*/  USEL UR23, UR23, URZ, UP0 ;  /* 0x000000ff17177287 */ /* 0x000fc40008000000 */
[----:B------:R-:W-:Y:S02]  /*1ab0*/  UIADD3 UR26, UP0, UPT, UR14, 0x180, URZ ;  /* 0x000001800e1a7890 */ /* 0x000fe4000ff1e0ff */
[----:B------:R-:W-:Y:S01]  /*1ac0*/  ULEA UR8, UR23, UR6, 0x3 ;  /* 0x0000000617087291 */ /* 0x000fe2000f8e18ff */
[----:B------:R-:W-:Y:S01]  /*1ad0*/  LOP3.LUT R15, R15, UR9, RZ, 0x3c, !PT ;  /* 0x000000090f0f7c12 */ /* 0x000fe2000f8e3cff */
[----:B------:R-:W-:Y:S02]  /*1ae0*/  UIADD3.X UR29, UPT, UPT, URZ, UR15, URZ, UP1, !UPT ;  /* 0x0000000fff1d7290 */ /* 0x000fe40008ffe4ff */
[----:B------:R-:W-:Y:S01]  /*1af0*/  UIADD3.X UR27, UPT, UPT, URZ, UR15, URZ, UP0, !UPT ;  /* 0x0000000fff1b7290 */ /* 0x000fe200087fe4ff */
[----:B-1----:R-:W-:Y:S01]  /*1b00*/  SHF.L.U32 R2, R15, 0x1f, RZ ;  /* 0x0000001f0f027819 */ /* 0x002fe200000006ff */
[----:B------:R-:W-:Y:S01]  /*1b10*/  UMOV UR18, 0x0 ;  /* 0x0000000000127882 */ /* 0x000fe20000000000 */
[----:B------:R-:W-:Y:S01]  /*1b20*/  UMOV UR19, 0x10000000 ;  /* 0x1000000000137882 */ /* 0x000fe20000000000 */
[----:B------:R-:W-:Y:S01]  /*1b30*/  UMOV UR10, UR34 ;  /* 0x00000022000a7c82 */ /* 0x000fe20008000000 */
[----:B------:R4:W1:Y:S01]  /*1b40*/  SYNCS.PHASECHK.TRANS64.TRYWAIT P0, [UR8+0x18], R2 ;  /* 0x00001802ff0075a7 */ /* 0x0008620008001108 */
[----:B------:R-:W-:Y:S01]  /*1b50*/  ULEA UR8, UR17, UR6, 0xe ;  /* 0x0000000611087291 */ /* 0x000fe2000f8e70ff */
[----:B------:R-:W-:Y:S01]  /*1b60*/  UMOV UR12, UR36 ;  /* 0x00000024000c7c82 */ /* 0x000fe20008000000 */
[----:B------:R-:W-:-:S02]  /*1b70*/  UMOV UR9, UR33 ;  /* 0x0000002100097c82 */ /* 0x000fc40008000000 */
[----:B------:R-:W-:Y:S02]  /*1b80*/  UIADD3 UR32, UPT, UPT, UR8, 0xc400, URZ ;  /* 0x0000c40008207890 */ /* 0x000fe4000fffe0ff */
[----:B------:R-:W-:Y:S01]  /*1b90*/  UIADD3 UR8, UPT, UPT, UR8, 0x18400, URZ ;  /* 0x0001840008087890 */ /* 0x000fe2000fffe0ff */
[----:B------:R-:W-:Y:S01]  /*1ba0*/  UMOV UR25, UR13 ;  /* 0x0000000d00197c82 */ /* 0x000fe20008000000 */
[----:B------:R-:W-:-:S05]  /*1bb0*/  UMOV UR17, UR23 ;  /* 0x0000001700117c82 */ /* 0x000fca0008000000 */
[----:B------:R2:W-:Y:S02]  /*1bc0*/  UTMALDG.3D.2CTA [UR32], [UR28], desc[UR18] ;  /* 0x000012201c0075b4 */ /* 0x0005e40008211000 */
[----:B------:R4:W-:Y:S01]  /*1bd0*/  UTMALDG.3D.2CTA [UR8], [UR26], desc[UR18] ;  /* 0x000012081a0075b4 */ /* 0x0009e20008211000 */
[----:B--2---:R-:W-:Y:S01]  /*1be0*/  UIADD3 UR34, UPT, UPT, UR34, 0x80, URZ ;  /* 0x0000008022227890 */ /* 0x004fe2000fffe0ff */
[----:B------:R-:W-:Y:S11]  /*1bf0*/  BRA.U UP2, `(.L_x_31) ;  /* 0xfffffffd02507547 */ /* 0x000ff6000b83ffff */
.L_x_25:
[----:B----4-:R-:W-:Y:S01]  /*1c00*/  ULEA UR8, UR23, UR6, 0x3 ;  /* 0x0000000617087291 */ /* 0x010fe2000f8e18ff */
[----:B-1----:R-:W-:Y:S01]  /*1c10*/  SHF.L.U32 R2, R15, 0x1f, RZ ;  /* 0x0000001f0f027819 */ /* 0x002fe200000006ff */
[----:B------:R-:W-:Y:S01]  /*1c20*/  @!P1 SYNCS.ARRIVE.TRANS64.A1T0 RZ, [UR6+0x78], RZ ;  /* 0x000078ffffff99a7 */ /* 0x000fe20008100006 */
[----:B------:R-:W-:-:S06]  /*1c30*/  UISETP.GT.AND UP0, UPT, UR7, UR5, UPT ;  /* 0x000000050700728c */ /* 0x000fcc000bf04270 */
[----:B--2---:R1:W2:Y:S03]  /*1c40*/  SYNCS.PHASECHK.TRANS64.TRYWAIT P0, [UR8+0x18], R2 ;  /* 0x00001802ff0075a7 */ /* 0x0042a60008001108 */
[----:B------:R-:W-:Y:S05]  /*1c50*/  BRA.U !UP0, `(.L_x_32) ;  /* 0x0000000108bc7547 */ /* 0x000fea000b800000 */
[----:B------:R-:W-:Y:S01]  /*1c60*/  UIADD3 UR26, UPT, UPT, UR24, UR25, URZ ;  /* 0x00000019181a7290 */ /* 0x000fe2000fffe0ff */
[----:B------:R-:W-:-:S11]  /*1c70*/  UMOV UR27, UR23 ;  /* 0x00000017001b7c82 */ /* 0x000fd60008000000 */
.L_x_38:
[----:B------:R-:W-:Y:S01]  /*1c80*/  ULEA UR17, UR27, UR6, 0x3 ;  /* 0x000000061b117291 */ /* 0x000fe2000f8e18ff */
[----:B--2---:R-:W-:Y:S01]  /*1c90*/  @P5 MOV R3, 0x10000 ;  /* 0x0001000000035802 */ /* 0x004fe20000000f00 */
[----:B-12---:R-:W-:Y:S10]  /*1ca0*/  @P0 BRA `(.L_x_33) ;  /* 0x00000000000c0947 */ /* 0x006ff40003800000 */
[----:B------:R-:W-:-:S04]  /*1cb0*/  SHF.L.U32 R5, R15, 0x1f, RZ ;  /* 0x0000001f0f057819 */ /* 0x000fc800000006ff */
[----:B------:R-:W2:Y:S02]  /*1cc0*/  SYNCS.PHASECHK.TRANS64.TRYWAIT P0, [UR17+0x18], R5 ;  /* 0x00001805ff0075a7 */ /* 0x000ea40008001111 */
[----:B--2---:R-:W-:Y:S05]  /*1cd0*/  @!P0 BRA `(.L_x_34) ;  /* 0x0000009800d08947 */ /* 0x004fea0003800000 */
.L_x_33:
[----:B------:R2:W-:Y:S01]  /*1ce0*/  @P5 SYNCS.ARRIVE.TRANS64 RZ, [UR17], R3 ;  /* 0x00000003ffff59a7 */ /* 0x0005e20008000011 */
[----:B------:R-:W-:-:S04]  /*1cf0*/  ULOP3.LUT UR8, UR22, 0x2, URZ, 0xfc, !UPT ;  /* 0x0000000216087892 */ /* 0x000fc8000f8efcff */
[----:B------:R-:W-:-:S09]  /*1d00*/  UISETP.NE.AND UP0, UPT, UR8, 0x2, UPT ;  /* 0x000000020800788c */ /* 0x000fd2000bf05270 */
[----:B------:R-:W-:Y:S05]  /*1d10*/  BRA.U UP0, `(.L_x_35) ;  /* 0x0000000100047547 */ /* 0x000fea000b800000 */
[----:B------:R-:W-:Y:S05]  /*1d20*/  BPT.TRAP 0x1 ;  /* 0x000000040000795c */ /* 0x000fea0000300000 */
.L_x_35:
[----:B------:R-:W-:Y:S04]  /*1d30*/  BSSY.RECONVERGENT B0, `(.L_x_36) ;  /* 0x0000003000007945 */ /* 0x000fe80003800200 */
[----:B------:R-:W-:Y:S05]  /*1d40*/  @!P4 BRA `(.L_x_37) ;  /* 0x000000000004c947 */ /* 0x000fea0003800000 */
[----:B------:R-:W-:Y:S05]  /*1d50*/  BPT.TRAP 0x1 ;  /* 0x000000040000795c */ /* 0x000fea0000300000 */
.L_x_37:
[----:B------:R-:W-:Y:S05]  /*1d60*/  BSYNC.RECONVERGENT B0 ;  /* 0x0000000000007941 */ /* 0x000fea0003800200 */
.L_x_36:
[----:B------:R-:W-:Y:S02]  /*1d70*/  UIADD3 UR23, UPT, UPT, UR27, 0x1, URZ ;  /* 0x000000011b177890 */ /* 0x000fe4000fffe0ff */
[----:B------:R-:W-:Y:S02]  /*1d80*/  UIADD3 UR32, UP1, UPT, UR14, 0x80, URZ ;  /* 0x000000800e207890 */ /* 0x000fe4000ff3e0ff */
[----:B------:R-:W-:Y:S02]  /*1d90*/  UISETP.NE.AND UP0, UPT, UR23, 0x3, UPT ;  /* 0x000000031700788c */ /* 0x000fe4000bf05270 */
[----:B------:R-:W-:Y:S02]  /*1da0*/  USHF.L.U32 UR18, UR25, 0x7, URZ ;  /* 0x0000000719127899 */ /* 0x000fe400080006ff */
[----:B------:R-:W-:Y:S02]  /*1db0*/  USEL UR9, URZ, 0x1, UP0 ;  /* 0x00000001ff097887 */ /* 0x000fe40008000000 */
[----:B------:R-:W-:-:S02]  /*1dc0*/  USEL UR23, UR23, URZ, UP0 ;  /* 0x000000ff17177287 */ /* 0x000fc40008000000 */
[----:B------:R-:W-:Y:S02]  /*1dd0*/  UIADD3 UR30, UP0, UPT, UR14, 0x180, URZ ;  /* 0x000001800e1e7890 */ /* 0x000fe4000ff1e0ff */
[----:B------:R-:W-:Y:S01]  /*1de0*/  ULEA UR8, UR23, UR6, 0x3 ;  /* 0x0000000617087291 */ /* 0x000fe2000f8e18ff */
[----:B------:R-:W-:Y:S01]  /*1df0*/  LOP3.LUT R15, R15, UR9, RZ, 0x3c, !PT ;  /* 0x000000090f0f7c12 */ /* 0x000fe2000f8e3cff */
[----:B------:R-:W-:Y:S02]  /*1e00*/  ULOP3.LUT UR17, UR17, 0xfefffff8, URZ, 0xc0, !UPT ;  /* 0xfefffff811117892 */ /* 0x000fe4000f8ec0ff */
[----:B------:R-:W-:Y:S01]  /*1e10*/  UIADD3.X UR33, UPT, UPT, URZ, UR15, URZ, UP1, !UPT ;  /* 0x0000000fff217290 */ /* 0x000fe20008ffe4ff */
[----:B-1----:R-:W-:Y:S01]  /*1e20*/  SHF.L.U32 R2, R15, 0x1f, RZ ;  /* 0x0000001f0f027819 */ /* 0x002fe200000006ff */
[----:B------:R-:W-:Y:S01]  /*1e30*/  UIADD3.X UR31, UPT, UPT, URZ, UR15, URZ, UP0, !UPT ;  /* 0x0000000fff1f7290 */ /* 0x000fe200087fe4ff */
[----:B------:R-:W-:Y:S02]  /*1e40*/  UMOV UR28, 0x0 ;  /* 0x00000000001c7882 */ /* 0x000fe40000000000 */
[----:B------:R4:W1:Y:S01]  /*1e50*/  SYNCS.PHASECHK.TRANS64.TRYWAIT P0, [UR8+0x18], R2 ;  /* 0x00001802ff0075a7 */ /* 0x0008620008001108 */
[----:B------:R-:W-:Y:S01]  /*1e60*/  ULEA UR8, UR27, UR6, 0xe ;  /* 0x000000061b087291 */ /* 0x000fe2000f8e70ff */
[----:B------:R-:W-:Y:S01]  /*1e70*/  UMOV UR29, 0x10000000 ;  /* 0x10000000001d7882 */ /* 0x000fe20000000000 */
[----:B------:R-:W-:-:S02]  /*1e80*/  UMOV UR19, UR35 ;  /* 0x0000002300137c82 */ /* 0x000fc40008000000 */
[----:B------:R-:W-:Y:S02]  /*1e90*/  UIADD3 UR16, UPT, UPT, UR8, 0xc400, URZ ;  /* 0x0000c40008107890 */ /* 0x000fe4000fffe0ff */
[----:B------:R-:W-:Y:S01]  /*1ea0*/  UIADD3 UR8, UPT, UPT, UR8, 0x18400, URZ ;  /* 0x0001840008087890 */ /* 0x000fe2000fffe0ff */
[----:B------:R-:W-:Y:S01]  /*1eb0*/  UMOV UR20, UR36 ;  /* 0x0000002400147c82 */ /* 0x000fe20008000000 */
[----:B------:R-:W-:Y:S01]  /*1ec0*/  UMOV UR12, UR36 ;  /* 0x00000024000c7c82 */ /* 0x000fe20008000000 */
[----:B------:R-:W-:Y:S01]  /*1ed0*/  UMOV UR9, UR17 ;  /* 0x0000001100097c82 */ /* 0x000fe20008000000 */
[----:B------:R-:W-:Y:S01]  /*1ee0*/  UMOV UR10, UR18 ;  /* 0x00000012000a7c82 */ /* 0x000fe20008000000 */
[----:B------:R-:W-:Y:S02]  /*1ef0*/  UIADD3 UR25, UPT, UPT, UR25, 0x1, URZ ;  /* 0x0000000119197890 */ /* 0x000fe4000fffe0ff */
[----:B------:R4:W-:Y:S01]  /*1f00*/  UTMALDG.3D.2CTA [UR16], [UR32], desc[UR28] ;  /* 0x00001c10200075b4 */ /* 0x0009e20008211000 */
[----:B------:R-:W-:Y:S01]  /*1f10*/  UMOV UR27, UR23 ;  /* 0x00000017001b7c82 */ /* 0x000fe20008000000 */
[----:B------:R-:W-:Y:S01]  /*1f20*/  UISETP.NE.AND UP0, UPT, UR25, UR26, UPT ;  /* 0x0000001a1900728c */ /* 0x000fe2000bf05270 */
[----:B------:R4:W-:Y:S08]  /*1f30*/  UTMALDG.3D.2CTA [UR8], [UR30], desc[UR28] ;  /* 0x00001c081e0075b4 */ /* 0x0009f00008211000 */
[----:B----4-:R-:W-:Y:S05]  /*1f40*/  BRA.U UP0, `(.L_x_38) ;  /* 0xfffffffd004c7547 */ /* 0x010fea000b83ffff */
.L_x_32:
[----:B-1----:R-:W-:Y:S01]  /*1f50*/  LEA R2, R14, UR6, 0x3 ;  /* 0x000000060e027c11 */ /* 0x002fe2000f8e18ff */
[----:B------:R-:W-:Y:S01]  /*1f60*/  NOP ;  /* 0x0000000000007918 */ /* 0x000fe20000000000 */
[----:B--2---:R-:W-:Y:S02]  /*1f70*/  SHF.L.U32 R3, R12, 0x1f, RZ ;  /* 0x0000001f0c037819 */ /* 0x004fe400000006ff */
[----:B------:R-:W-:Y:S02]  /*1f80*/  LEA R4, R14, UR6, 0x4 ;  /* 0x000000060e047c11 */ /* 0x000fe4000f8e20ff */
[----:B------:R-:W1:Y:S02]  /*1f90*/  SYNCS.PHASECHK.TRANS64.TRYWAIT P0, [R2+URZ+0x80], R3 ;  /* 0x00008003020075a7 */ /* 0x000e6400080011ff */
[----:B-1----:R-:W-:Y:S05]  /*1fa0*/  @!P0 BRA `(.L_x_39) ;  /* 0x0000009800348947 */ /* 0x002fea0003800000 */
.L_x_143:
[----:B------:R-:W2:Y:S01]  /*1fb0*/  LDS.128 R4, [R4+0xf0] ;  /* 0x0000f00004047984 */ /* 0x000ea20000000c00 */
[----:B------:R-:W-:Y:S01]  /*1fc0*/  ISETP.GE.AND P0, PT, R72, 0x1, PT ;  /* 0x000000014800780c */ /* 0x000fe20003f06270 */
[----:B-1----:R-:W-:Y:S01]  /*1fd0*/  VIADD R2, R2, 0x90 ;  /* 0x0000009002027836 */ /* 0x002fe20000000000 */
[----:B------:R-:W-:Y:S01]  /*1fe0*/  @!PT LDS RZ, [RZ] ;  /* 0x00000000fffff984 */ /* 0x000fe20000000800 */
[----:B------:R-:W-:Y:S01]  /*1ff0*/  @!PT LDS RZ, [RZ] ;  /* 0x00000000fffff984 */ /* 0x000fe20000000800 */
[----:B------:R-:W-:Y:S01]  /*2000*/  @!PT LDS RZ, [RZ] ;  /* 0x00000000fffff984 */ /* 0x000fe20000000800 */
[----:B------:R-:W-:Y:S01]  /*2010*/  @!PT LDS RZ, [RZ] ;  /* 0x00000000fffff984 */ /* 0x000fe20000000800 */
[----:B------:R1:W-:Y:S06]  /*2020*/  MEMBAR.ALL.CTA ;  /* 0x0000000000007992 */ /* 0x0003ec0000008000 */
[----:B-1----:R-:W1:Y:S01]  /*2030*/  FENCE.VIEW.ASYNC.S ;  /* 0x00000000000073c6 */ /* 0x002e620000000000 */
[----:B------:R-:W-:-:S04]  /*2040*/  PRMT R2, RZ, 0x654, R2 ;  /* 0x00000654ff027816 */ /* 0x000fc80000000002 */
[----:B-1----:R1:W-:Y:S01]  /*2050*/  SYNCS.ARRIVE.TRANS64.RED.A1T0 RZ, [R2+URZ], RZ ;  /* 0x000000ff02ff79a7 */ /* 0x0023e200081004ff */
[----:B--2---:R-:W-:-:S13]  /*2060*/  LOP3.LUT P2, RZ, R6, 0x1, RZ, 0xc0, !PT ;  /* 0x0000000106ff7812 */ /* 0x004fda000784c0ff */
[----:B------:R-:W-:Y:S01]  /*2070*/  @P2 SHF.R.U32.HI R3, RZ, 0x10, R5 ;  /* 0x00000010ff032819 */ /* 0x000fe20000011605 */
[----:B------:R-:W-:Y:S01]  /*2080*/  VOTEU.ANY UP0, P2 ;  /* 0x0000000000ff7886 */ /* 0x000fe20001000100 */
[----:B------:R-:W-:Y:S02]  /*2090*/  @P2 MOV R13, R4 ;  /* 0x00000004000d2202 */ /* 0x000fe40000000f00 */
[----:B------:R-:W-:Y:S02]  /*20a0*/  @P2 R2UR.BROADCAST UR8, R3 ;  /* 0x00000000030822ca */ /* 0x000fe400008e0000 */
[----:B------:R-:W-:-:S11]  /*20b0*/  @P2 LOP3.LUT R11, R5, 0xffff, RZ, 0xc0, !PT ;  /* 0x0000ffff050b2812 */ /* 0x000fd600078ec0ff */
[----:B------:R-:W-:Y:S01]  /*20c0*/  @UP0 UMOV UR36, UR8 ;  /* 0x0000000800240c82 */ /* 0x000fe20008000000 */
[----:B-1----:R-:W-:Y:S05]  /*20d0*/  @!P0 BRA `(.L_x_40) ;  /* 0x0000000000b88947 */ /* 0x002fea0003800000 */
[----:B------:R-:W3:Y:S01]  /*20e0*/  LDC.64 R4, c[0x0][0xb18] ;  /* 0x0002c600ff047b82 */ /* 0x000ee20000000a00 */
[----:B------:R-:W-:-:S07]  /*20f0*/  ISETP.NE.AND P3, PT, R72, 0x1, PT ;  /* 0x000000014800780c */ /* 0x000fce0003f65270 */
[----:B------:R-:W1:Y:S08]  /*2100*/  LDC.64 R6, c[0x0][0xb10] ;  /* 0x0002c400ff067b82 */ /* 0x000e700000000a00 */
[----:B------:R-:W2:Y:S08]  /*2110*/  LDC R17, c[0x0][0xb20] ;  /* 0x0002c800ff117b82 */ /* 0x000eb00000000800 */
[----:B------:R-:W4:Y:S01]  /*2120*/  LDC R18, c[0x0][0xb0c] ;  /* 0x0002c300ff127b82 */ /* 0x000f220000000800 */
[----:B---3--:R-:W-:Y:S01]  /*2130*/  IMAD.HI.U32 R22, R0, R5, RZ ;  /* 0x0000000500167227 */ /* 0x008fe200078e00ff */
[----:B------:R-:W-:-:S06]  /*2140*/  ISETP.NE.AND P0, PT, R4, 0x1, PT ;  /* 0x000000010400780c */ /* 0x000fcc0003f05270 */
[----:B------:R-:W3:Y:S01]  /*2150*/  LDC.64 R2, c[0x0][0xb28] ;  /* 0x0002ca00ff027b82 */ /* 0x000ee20000000a00 */
[----:B-1----:R-:W-:-:S04]  /*2160*/  IMAD.HI.U32 R20, R9, R6, RZ ;  /* 0x0000000609147227 */ /* 0x002fc800078e00ff */
[----:B------:R-:W-:Y:S01]  /*2170*/  IMAD.HI.U32 R24, R13, R6, RZ ;  /* 0x000000060d187227 */ /* 0x000fe200078e00ff */
[----:B------:R-:W-:Y:S02]  /*2180*/  SHF.R.U32.HI R20, RZ, R7, R20 ;  /* 0x00000007ff147219 */ /* 0x000fe40000011614 */
[----:B--2---:R-:W-:Y:S01]  /*2190*/  SHF.R.U32.HI R19, RZ, R17, R22 ;  /* 0x00000011ff137219 */ /* 0x004fe20000011616 */
[----:B------:R-:W-:Y:S01]  /*21a0*/  IMAD.HI.U32 R22, R11, R5, RZ ;  /* 0x000000050b167227 */ /* 0x000fe200078e00ff */
[----:B------:R-:W-:Y:S02]  /*21b0*/  SHF.R.U32.HI R24, RZ, R7, R24 ;  /* 0x00000007ff187219 */ /* 0x000fe40000011618 */
[----:B------:R-:W-:Y:S02]  /*21c0*/  SEL R19, R0, R19, !P0 ;  /* 0x0000001300137207 */ /* 0x000fe40004000000 */
[----:B------:R-:W-:Y:S02]  /*21d0*/  SHF.R.U32.HI R22, RZ, R17, R22 ;  /* 0x00000011ff167219 */ /* 0x000fe40000011616 */
[----:B----4-:R-:W-:-:S02]  /*21e0*/  ISETP.NE.AND P1, PT, R18, 0x1, PT ;  /* 0x000000011200780c */ /* 0x010fc40003f25270 */
[----:B------:R-:W-:Y:S02]  /*21f0*/  SEL R5, R11, R22, !P0 ;  /* 0x000000160b057207 */ /* 0x000fe40004000000 */
[----:B------:R-:W-:Y:S02]  /*2200*/  SEL R21, R9, R20, !P1 ;  /* 0x0000001409157207 */ /* 0x000fe40004800000 */
[----:B------:R-:W-:Y:S01]  /*2210*/  SEL R7, R13, R24, !P1 ;  /* 0x000000180d077207 */ /* 0x000fe20004800000 */
[----:B---3--:R-:W-:Y:S01]  /*2220*/  IMAD.HI.U32 R20, R19, R2, RZ ;  /* 0x0000000213147227 */ /* 0x008fe200078e00ff */
[----:B------:R-:W-:-:S03]  /*2230*/  IADD3 R17, PT, PT, -R5, RZ, RZ ;  /* 0x000000ff05117210 */ /* 0x000fc60007ffe1ff */
        /* <DEDUP_REMOVED lines=11> */
[----:B------:R-:W-:-:S04]  /*22f0*/  @!P0 IMAD.HI.U32 R20, R7, R2, RZ ;  /* 0x0000000207148227 */ /* 0x000fc800078e00ff */
[----:B------:R-:W-:Y:S01]  /*2300*/  IMAD.MOV R2, RZ, RZ, -R6 ;  /* 0x000000ffff027224 */ /* 0x000fe200078e0a06 */
[----:B------:R-:W-:-:S03]  /*2310*/  @!P0 SHF.R.U32.HI R20, RZ, R3, R20 ;  /* 0x00000003ff148219 */ /* 0x000fc60000011614 */
[----:B------:R-:W-:Y:S01]  /*2320*/  IMAD R2, R72, R2, R5 ;  /* 0x0000000248027224 */ /* 0x000fe200078e0205 */
        /* <DEDUP_REMOVED lines=9> */
.L_x_40:
[----:B------:R-:W1:Y:S02]  /*23c0*/  LDCU UR8, c[0x0][0xb30] ;  /* 0x00016600ff0877ac */ /* 0x000e640008000800 */
[----:B-1----:R-:W-:-:S09]  /*23d0*/  UISETP.NE.AND UP0, UPT, UR8, 0x1, UPT ;  /* 0x000000010800788c */ /* 0x002fd2000bf05270 */
[----:B------:R-:W-:Y:S05]  /*23e0*/  BRA.U UP0, `(.L_x_41) ;  /* 0x0000000100407547 */ /* 0x000fea000b800000 */
[----:B------:R-:W1:Y:S08]  /*23f0*/  LDC.64 R4, c[0x0][0xb10] ;  /* 0x0002c400ff047b82 */ /* 0x000e700000000a00 */
[----:B------:R-:W2:Y:S08]  /*2400*/  LDC.64 R2, c[0x0][0xb18] ;  /* 0x0002c600ff027b82 */ /* 0x000eb00000000a00 */
[----:B------:R-:W4:Y:S08]  /*2410*/  LDC R6, c[0x0][0xb20] ;  /* 0x0002c800ff067b82 */ /* 0x000f300000000800 */
[----:B------:R-:W3:Y:S01]  /*2420*/  LDC R18, c[0x0][0xb0c] ;  /* 0x0002c300ff127b82 */ /* 0x000ee20000000800 */
[----:B-1----:R-:W-:-:S05]  /*2430*/  IMAD.HI.U32 R4, R13, R4, RZ ;  /* 0x000000040d047227 */ /* 0x002fca00078e00ff */
[----:B------:R-:W-:Y:S01]  /*2440*/  SHF.R.U32.HI R4, RZ, R5, R4 ;  /* 0x00000005ff047219 */ /* 0x000fe20000011604 */
[----:B--2---:R-:W-:Y:S01]  /*2450*/  IMAD.HI.U32 R3, R11, R3, RZ ;  /* 0x000000030b037227 */ /* 0x004fe200078e00ff */
[----:B------:R-:W-:-:S04]  /*2460*/  ISETP.NE.AND P0, PT, R2, 0x1, PT ;  /* 0x000000010200780c */ /* 0x000fc80003f05270 */
[----:B----4-:R-:W-:-:S04]  /*2470*/  SHF.R.U32.HI R6, RZ, R6, R3 ;  /* 0x00000006ff067219 */ /* 0x010fc80000011603 */
[----:B------:R-:W-:Y:S02]  /*2480*/  SEL R3, R11, R6, !P0 ;  /* 0x000000060b037207 */ /* 0x000fe40004000000 */
[----:B---3--:R-:W-:-:S04]  /*2490*/  ISETP.NE.AND P1, PT, R18, 0x1, PT ;  /* 0x000000011200780c */ /* 0x008fc80003f25270 */
[----:B------:R-:W-:-:S05]  /*24a0*/  SEL R4, R13, R4, !P1 ;  /* 0x000000040d047207 */ /* 0x000fca0004800000 */
[----:B------:R-:W-:Y:S02]  /*24b0*/  IMAD.IADD R5, R3, 0x1, -R4 ;  /* 0x0000000103057824 */ /* 0x000fe400078e0a04 */
[----:B------:R-:W-:Y:S02]  /*24c0*/  IMAD.IADD R3, R4, 0x1, -R3 ;  /* 0x0000000104037824 */ /* 0x000fe400078e0a03 */
[----:B------:R-:W-:Y:S02]  /*24d0*/  IMAD R13, R5, R18, R13 ;  /* 0x00000012050d7224 */ /* 0x000fe400078e020d */
[----:B------:R-:W-:-:S07]  /*24e0*/  IMAD R11, R3, R2, R11 ;  /* 0x00000002030b7224 */ /* 0x000fce00078e020b */
.L_x_41:
[----:B------:R-:W-:Y:S01]  /*24f0*/  VIADD R14, R14, 0x1 ;  /* 0x000000010e0e7836 */ /* 0x000fe20000000000 */
[----:B------:R-:W-:Y:S01]  /*2500*/  PLOP3.LUT P1, PT, PT, PT, PT, 0x80, 0x8 ;  /* 0x000000000008781c */ /* 0x000fe20003f2f070 */
[----:B------:R-:W-:Y:S02]  /*2510*/  IMAD.IADD R21, R13, 0x1, R154 ;  /* 0x000000010d157824 */ /* 0x000fe400078e029a */
[----:B------:R-:W-:Y:S01]  /*2520*/  IMAD.IADD R20, R11, 0x1, R152 ;  /* 0x000000010b147824 */ /* 0x000fe200078e0298 */
[----:B------:R-:W-:-:S04]  /*2530*/  ISETP.NE.AND P0, PT, R14, 0x2, PT ;  /* 0x000000020e00780c */ /* 0x000fc80003f05270 */
[----:B------:R-:W-:Y:S02]  /*2540*/  SEL R3, RZ, 0x1, P0 ;  /* 0x00000001ff037807 */ /* 0x000fe40000000000 */
[----:B------:R-:W-:Y:S02]  /*2550*/  SEL R14, R14, RZ, P0 ;  /* 0x000000ff0e0e7207 */ /* 0x000fe40000000000 */
[----:B------:R-:W-:Y:S01]  /*2560*/  LOP3.LUT R12, R12, R3, RZ, 0x3c, !PT ;  /* 0x000000030c0c7212 */ /* 0x000fe200078e3cff */
[----:B------:R-:W-:Y:S06]  /*2570*/  @P2 BRA `(.L_x_42) ;  /* 0xfffffff000642947 */ /* 0x000fec000383ffff */
[----:B------:R-:W-:Y:S01]  /*2580*/  UIADD3 UR6, UPT, UPT, UR6, 0x18, URZ ;  /* 0x0000001806067890 */ /* 0x000fe2000fffe0ff */
[----:B------:R-:W-:-:S03]  /*2590*/  SHF.L.U32 R3, R15, 0x1f, RZ ;  /* 0x0000001f0f037819 */ /* 0x000fc600000006ff */
[----:B------:R-:W-:-:S09]  /*25a0*/  ULEA UR4, UR23, UR6, 0x3 ;  /* 0x0000000617047291 */ /* 0x000fd2000f8e18ff */
[----:B------:R-:W1:Y:S02]  /*25b0*/  SYNCS.PHASECHK.TRANS64.TRYWAIT P0, [UR4], R3 ;  /* 0x00000003ff0075a7 */ /* 0x000e640008001104 */
[----:B-1----:R-:W-:Y:S05]  /*25c0*/  @!P0 BRA `(.L_x_43) ;  /* 0x0000009000c08947 */ /* 0x002fea0003800000 */
.L_x_145:
[----:B------:R-:W-:-:S04]  /*25d0*/  UIADD3 UR5, UPT, UPT, UR23, 0x1, URZ ;  /* 0x0000000117057890 */ /* 0x000fc8000fffe0ff */
[----:B------:R-:W-:-:S04]  /*25e0*/  UISETP.NE.AND UP0, UPT, UR5, 0x3, UPT ;  /* 0x000000030500788c */ /* 0x000fc8000bf05270 */
[----:B------:R-:W-:Y:S02]  /*25f0*/  USEL UR7, URZ, 0x1, UP0 ;  /* 0x00000001ff077887 */ /* 0x000fe40008000000 */
[----:B------:R-:W-:-:S04]  /*2600*/  USEL UR5, UR5, URZ, UP0 ;  /* 0x000000ff05057287 */ /* 0x000fc80008000000 */
[----:B------:R-:W-:Y:S01]  /*2610*/  ULEA UR4, UR5, UR6, 0x3 ;  /* 0x0000000605047291 */ /* 0x000fe2000f8e18ff */
[----:B------:R-:W-:-:S04]  /*2620*/  LOP3.LUT R15, R15, UR7, RZ, 0x3c, !PT ;  /* 0x000000070f0f7c12 */ /* 0x000fc8000f8e3cff */
[----:B-1----:R-:W-:-:S04]  /*2630*/  SHF.L.U32 R3, R15, 0x1f, RZ ;  /* 0x0000001f0f037819 */ /* 0x002fc800000006ff */
[----:B------:R-:W1:Y:S02]  /*2640*/  SYNCS.PHASECHK.TRANS64.TRYWAIT P0, [UR4], R3 ;  /* 0x00000003ff0075a7 */ /* 0x000e640008001104 */
[----:B-1----:R-:W-:Y:S05]  /*2650*/  @!P0 BRA `(.L_x_44) ;  /* 0x0000009000b48947 */ /* 0x002fea0003800000 */
.L_x_147:
[----:B------:R-:W-:-:S04]  /*2660*/  UIADD3 UR5, UPT, UPT, UR5, 0x1, URZ ;  /* 0x0000000105057890 */ /* 0x000fc8000fffe0ff */
[----:B------:R-:W-:-:S04]  /*2670*/  UISETP.NE.AND UP0, UPT, UR5, 0x3, UPT ;  /* 0x000000030500788c */ /* 0x000fc8000bf05270 */
[----:B------:R-:W-:Y:S02]  /*2680*/  USEL UR4, URZ, 0x1, UP0 ;  /* 0x00000001ff047887 */ /* 0x000fe40008000000 */
[----:B------:R-:W-:-:S04]  /*2690*/  USEL UR5, UR5, URZ, UP0 ;  /* 0x000000ff05057287 */ /* 0x000fc80008000000 */
[----:B------:R-:W-:Y:S01]  /*26a0*/  ULEA UR5, UR5, UR6, 0x3 ;  /* 0x0000000605057291 */ /* 0x000fe2000f8e18ff */
[----:B-1----:R-:W-:-:S04]  /*26b0*/  LOP3.LUT R3, R15, UR4, RZ, 0x3c, !PT ;  /* 0x000000040f037c12 */ /* 0x002fc8000f8e3cff */
[----:B------:R-:W-:Y:S01]  /*26c0*/  SHF.L.U32 R3, R3, 0x1f, RZ ;  /* 0x0000001f03037819 */ /* 0x000fe200000006ff */
[----:B---3--:R-:W-:-:S07]  /*26d0*/  IMAD.U32 R0, RZ, RZ, UR5 ;  /* 0x00000005ff007e24 */ /* 0x008fce000f8e00ff */
.L_x_45:
[----:B-1----:R1:W2:Y:S02]  /*26e0*/  SYNCS.PHASECHK.TRANS64.TRYWAIT P0, [R0+URZ], R3 ;  /* 0x00000003000075a7 */ /* 0x0022a400080011ff */
[----:B--2---:R-:W-:Y:S05]  /*26f0*/  @!P0 NANOSLEEP.SYNCS 0x989680 ;  /* 0x009896800000895d */ /* 0x004fea0003900000 */
[----:B------:R-:W2:Y:S02]  /*2700*/  @!P0 SYNCS.PHASECHK.TRANS64 P0, [R0+URZ], R3 ;  /* 0x00000003000085a7 */ /* 0x000ea400080010ff */
[----:B--2---:R-:W-:Y:S05]  /*2710*/  @P0 EXIT ;  /* 0x000000000000094d */ /* 0x004fea0003800000 */
[----:B------:R-:W-:Y:S05]  /*2720*/  BRA `(.L_x_45) ;  /* 0xfffffffc00ec7947 */ /* 0x000fea000383ffff */
.L_x_22:
[----:B------:R-:W-:-:S04]  /*2730*/  UISETP.NE.AND UP1, UPT, UR37, URZ, UPT ;  /* 0x000000ff2500728c */ /* 0x000fc8000bf25270 */
[----:B------:R-:W-:-:S09]  /*2740*/  UISETP.NE.OR UP1, UPT, UR10, 0x1, UP1 ;  /* 0x000000010a00788c */ /* 0x000fd20008f25670 */
[----:B------:R-:W-:Y:S05]  /*2750*/  BRA.U UP1, `(.L_x_46) ;  /* 0x00000005014c7547 */ /* 0x000fea000b800000 */
[----:B------:R-:W-:Y:S01]  /*2760*/  HFMA2 R11, -RZ, RZ, 0, 0 ;  /* 0x00000000ff0b7431 */ /* 0x000fe200000001ff */
[----:B------:R-:W-:Y:S01]  /*2770*/  ISETP.GE.U32.AND P2, PT, R10, 0x2, PT ;  /* 0x000000020a00780c */ /* 0x000fe20003f46070 */
[----:B------:R-:W-:Y:S01]  /*2780*/  IMAD.MOV.U32 R12, RZ, RZ, 0x1 ;  /* 0x00000001ff0c7424 */ /* 0x000fe200078e00ff */
[----:B------:R-:W-:Y:S01]  /*2790*/  CS2R R8, SRZ ;  /* 0x0000000000087805 */ /* 0x000fe2000001ff00 */
[----:B------:R-:W-:Y:S01]  /*27a0*/  IMAD.MOV.U32 R3, RZ, RZ, RZ ;  /* 0x000000ffff037224 */ /* 0x000fe200078e00ff */
[----:B------:R-:W-:Y:S01]  /*27b0*/  UMOV UR4, 0x400 ;  /* 0x0000040000047882 */ /* 0x000fe20000000000 */
[----:B------:R-:W-:Y:S01]  /*27c0*/  UMOV UR6, URZ ;  /* 0x000000ff00067c82 */ /* 0x000fe20008000000 */
[----:B------:R-:W-:-:S12]  /*27d0*/  ULEA UR37, UR37, UR4, 0x18 ;  /* 0x0000000425257291 */ /* 0x000fd8000f8ec0ff */
.L_x_50:
[----:B------:R-:W-:Y:S02]  /*27e0*/  LEA R0, R3, UR37, 0x3 ;  /* 0x0000002503007c11 */ /* 0x000fe4000f8e18ff */
[----:B------:R-:W-:-:S03]  /*27f0*/  SHF.L.U32 R5, R8, 0x1f, RZ ;  /* 0x0000001f08057819 */ /* 0x000fc600000006ff */
[----:B------:R-:W-:Y:S01]  /*2800*/  VIADD R4, R0, 0xd0 ;  /* 0x000000d000047836 */ /* 0x000fe20000000000 */
[----:B------:R-:W1:Y:S02]  /*2810*/  SYNCS.PHASECHK.TRANS64.TRYWAIT P0, [R0+URZ+0xc0], R5 ;  /* 0x0000c005000075a7 */ /* 0x000e6400080011ff */
[----:B-1----:R-:W-:Y:S05]  /*2820*/  @!P0 BRA `(.L_x_47) ;  /* 0x0000009000588947 */ /* 0x002fea0003800000 */
.L_x_148:
[----:B------:R-:W-:Y:S01]  /*2830*/  ULEA UR5, UR6, UR37, 0x3 ;  /* 0x0000002506057291 */ /* 0x000fe2000f8e18ff */
[----:B------:R-:W-:Y:S01]  /*2840*/  PRMT R4, RZ, 0x654, R4 ;  /* 0x00000654ff047816 */ /* 0x000fe20000000004 */
[----:B-1----:R-:W-:Y:S01]  /*2850*/  @!P2 IMAD.MOV.U32 R5, RZ, RZ, 0x10 ;  /* 0x00000010ff05a424 */ /* 0x002fe200078e00ff */
[----:B------:R-:W-:Y:S01]  /*2860*/  SHF.L.U32 R7, R12, 0x1f, RZ ;  /* 0x0000001f0c077819 */ /* 0x000fe200000006ff */
[----:B------:R-:W-:Y:S01]  /*2870*/  UIADD3 UR4, UPT, UPT, UR5, 0x80, URZ ;  /* 0x0000008005047890 */ /* 0x000fe2000fffe0ff */
[----:B------:R1:W-:Y:S05]  /*2880*/  SYNCS.ARRIVE.TRANS64.RED.A1T0 RZ, [R4+URZ], RZ ;  /* 0x000000ff04ff79a7 */ /* 0x0003ea00081004ff */
[----:B------:R-:W-:Y:S01]  /*2890*/  IMAD.U32 R13, RZ, RZ, UR4 ;  /* 0x00000004ff0d7e24 */ /* 0x000fe2000f8e00ff */
[----:B------:R-:W2:Y:S04]  /*28a0*/  SYNCS.PHASECHK.TRANS64.TRYWAIT P0, [UR5+0x90], R7 ;  /* 0x00009007ff0075a7 */ /* 0x000ea80008001105 */
[----:B------:R-:W-:Y:S01]  /*28b0*/  PRMT R13, R10, 0x654, R13 ;  /* 0x000006540a0d7816 */ /* 0x000fe2000000000d */
[----:B-12---:R-:W-:Y:S06]  /*28c0*/  @!P0 BRA `(.L_x_48) ;  /* 0x0000009000448947 */ /* 0x006fec0003800000 */
.L_x_150:
[----:B------:R-:W-:Y:S01]  /*28d0*/  ULEA UR4, UR6, UR37, 0x4 ;  /* 0x0000002506047291 */ /* 0x000fe2000f8e20ff */
[----:B------:R-:W-:Y:S01]  /*28e0*/  SEL R2, R13, R2, !P2 ;  /* 0x000000020d027207 */ /* 0x000fe20005000000 */
[----:B------:R-:W-:Y:S01]  /*28f0*/  UIADD3 UR5, UPT, UPT, UR5, 0x80, URZ ;  /* 0x0000008005057890 */ /* 0x000fe2000fffe0ff */
[----:B-1----:R-:W-:Y:S01]  /*2900*/  LEA R0, R11, UR37, 0x3 ;  /* 0x000000250b007c11 */ /* 0x002fe2000f8e18ff */
[----:B------:R-:W-:Y:S01]  /*2910*/  UIADD3 UR4, UPT, UPT, UR4, 0xf0, URZ ;  /* 0x000000f004047890 */ /* 0x000fe2000fffe0ff */
[----:B------:R1:W-:Y:S01]  /*2920*/  @!P2 SYNCS.ARRIVE.TRANS64.RED RZ, [R2+URZ], R5 ;  /* 0x0000000502ffa9a7 */ /* 0x0003e200080004ff */
[----:B------:R-:W-:Y:S01]  /*2930*/  UIADD3 UR6, UPT, UPT, UR6, 0x1, URZ ;  /* 0x0000000106067890 */ /* 0x000fe2000fffe0ff */
[----:B------:R-:W-:-:S03]  /*2940*/  VIADD R3, R3, 0x1 ;  /* 0x0000000103037836 */ /* 0x000fc60000000000 */
[----:B------:R-:W-:Y:S02]  /*2950*/  UISETP.NE.AND UP0, UPT, UR6, 0x2, UPT ;  /* 0x000000020600788c */ /* 0x000fe4000bf05270 */
[----:B------:R-:W-:Y:S01]  /*2960*/  ISETP.NE.AND P0, PT, R3, 0x2, PT ;  /* 0x000000020300780c */ /* 0x000fe20003f05270 */
[----:B------:R-:W-:Y:S06]  /*2970*/  UGETNEXTWORKID.BROADCAST [UR4], [UR5] ;  /* 0x00000000040073ca */ /* 0x000fec0008000100 */
[----:B------:R-:W-:Y:S02]  /*2980*/  USEL UR4, URZ, 0x1, UP0 ;  /* 0x00000001ff047887 */ /* 0x000fe40008000000 */
[----:B------:R-:W-:-:S04]  /*2990*/  USEL UR6, UR6, URZ, UP0 ;  /* 0x000000ff06067287 */ /* 0x000fc80008000000 */
[----:B------:R-:W-:Y:S02]  /*29a0*/  LOP3.LUT R12, R12, UR4, RZ, 0x3c, !PT ;  /* 0x000000040c0c7c12 */ /* 0x000fe4000f8e3cff */
[----:B-1----:R-:W-:-:S04]  /*29b0*/  SHF.L.U32 R5, R9, 0x1f, RZ ;  /* 0x0000001f09057819 */ /* 0x002fc800000006ff */
[----:B------:R-:W1:Y:S02]  /*29c0*/  SYNCS.PHASECHK.TRANS64.TRYWAIT P1, [R0+URZ+0x80], R5 ;  /* 0x00008005000075a7 */ /* 0x000e6400080211ff */
[----:B-1----:R-:W-:Y:S05]  /*29d0*/  @!P1 BRA `(.L_x_49) ;  /* 0x0000009000189947 */ /* 0x002fea0003800000 */
.L_x_151:
[----:B------:R-:W-:Y:S01]  /*29e0*/  LEA R4, R11, UR37, 0x4 ;  /* 0x000000250b047c11 */ /* 0x000fe2000f8e20ff */
[----:B-1----:R-:W-:Y:S01]  /*29f0*/  VIADD R0, R0, 0x90 ;  /* 0x0000009000007836 */ /* 0x002fe20000000000 */
[----:B------:R-:W-:Y:S01]  /*2a00*/  SEL R3, R3, RZ, P0 ;  /* 0x000000ff03037207 */ /* 0x000fe20000000000 */
[----:B------:R-:W-:-:S03]  /*2a10*/  VIADD R11, R11, 0x1 ;  /* 0x000000010b0b7836 */ /* 0x000fc60000000000 */
[----:B------:R-:W1:Y:S01]  /*2a20*/  LDS.128 R4, [R4+0xf0] ;  /* 0x0000f00004047984 */ /* 0x000e620000000c00 */
[----:B------:R-:W-:Y:S02]  /*2a30*/  PRMT R0, RZ, 0x654, R0 ;  /* 0x00000654ff007816 */ /* 0x000fe40000000000 */
[C---:B------:R-:W-:Y:S01]  /*2a40*/  ISETP.NE.AND P1, PT, R11.reuse, 0x2, PT ;  /* 0x000000020b00780c */ /* 0x040fe20003f25270 */
[----:B------:R-:W-:Y:S01]  /*2a50*/  @!PT LDS RZ, [RZ] ;  /* 0x00000000fffff984 */ /* 0x000fe20000000800 */
[----:B------:R-:W-:Y:S01]  /*2a60*/  @!PT LDS RZ, [RZ] ;  /* 0x00000000fffff984 */ /* 0x000fe20000000800 */
[----:B------:R-:W-:Y:S01]  /*2a70*/  @!PT LDS RZ, [RZ] ;  /* 0x00000000fffff984 */ /* 0x000fe20000000800 */
[----:B------:R-:W-:Y:S01]  /*2a80*/  @!PT LDS RZ, [RZ] ;  /* 0x00000000fffff984 */ /* 0x000fe20000000800 */
[----:B------:R2:W-:Y:S06]  /*2a90*/  MEMBAR.ALL.CTA ;  /* 0x0000000000007992 */ /* 0x0005ec0000008000 */
[----:B--2---:R-:W2:Y:S01]  /*2aa0*/  FENCE.VIEW.ASYNC.S ;  /* 0x00000000000073c6 */ /* 0x004ea20000000000 */
[----:B------:R-:W-:Y:S01]  /*2ab0*/  SEL R11, R11, RZ, P1 ;  /* 0x000000ff0b0b7207 */ /* 0x000fe20000800000 */
[----:B--2---:R2:W-:Y:S01]  /*2ac0*/  SYNCS.ARRIVE.TRANS64.RED.A1T0 RZ, [R0+URZ], RZ ;  /* 0x000000ff00ff79a7 */ /* 0x0045e200081004ff */
[----:B-1----:R-:W-:-:S02]  /*2ad0*/  LOP3.LUT P3, RZ, R6, 0x1, RZ, 0xc0, !PT ;  /* 0x0000000106ff7812 */ /* 0x002fc4000786c0ff */
[----:B------:R-:W-:-:S04]  /*2ae0*/  SEL R5, RZ, 0x1, P0 ;  /* 0x00000001ff057807 */ /* 0x000fc80000000000 */
[----:B------:R-:W-:Y:S02]  /*2af0*/  LOP3.LUT R8, R8, R5, RZ, 0x3c, !PT ;  /* 0x0000000508087212 */ /* 0x000fe400078e3cff */
[----:B--2---:R-:W-:-:S04]  /*2b00*/  SEL R0, RZ, 0x1, P1 ;  /* 0x00000001ff007807 */ /* 0x004fc80000800000 */
[----:B------:R-:W-:Y:S01]  /*2b10*/  LOP3.LUT R9, R9, R0, RZ, 0x3c, !PT ;  /* 0x0000000009097212 */ /* 0x000fe200078e3cff */
[----:B------:R-:W-:Y:S06]  /*2b20*/  @P3 BRA `(.L_x_50) ;  /* 0xfffffffc002c3947 */ /* 0x000fec000383ffff */
[----:B------:R-:W-:Y:S01]  /*2b30*/  ULEA UR5, UR6, UR37, 0x3 ;  /* 0x0000002506057291 */ /* 0x000fe2000f8e18ff */
[----:B------:R-:W-:-:S08]  /*2b40*/  SHF.L.U32 R3, R12, 0x1f, RZ ;  /* 0x0000001f0c037819 */ /* 0x000fd000000006ff */
[----:B------:R-:W1:Y:S02]  /*2b50*/  SYNCS.PHASECHK.TRANS64 P0, [UR5+0x90], R3 ;  /* 0x00009003ff0075a7 */ /* 0x000e640008001005 */
[----:B-1----:R-:W-:Y:S05]  /*2b60*/  @P0 BRA `(.L_x_51) ;  /* 0x0000000000080947 */ /* 0x002fea0003800000 */
[----:B------:R-:W1:Y:S02]  /*2b70*/  SYNCS.PHASECHK.TRANS64.TRYWAIT P0, [UR5+0x90], R3 ;  /* 0x00009003ff0075a7 */ /* 0x000e640008001105 */
[----:B-1----:R-:W-:Y:S05]  /*2b80*/  @!P0 BRA `(.L_x_52) ;  /* 0x0000008c00c08947 */ /* 0x002fea0003800000 */
.L_x_51:
[----:B------:R-:W-:-:S04]  /*2b90*/  UIADD3 UR4, UPT, UPT, UR6, 0x1, URZ ;  /* 0x0000000106047890 */ /* 0x000fc8000fffe0ff */
[----:B------:R-:W-:-:S04]  /*2ba0*/  UISETP.NE.AND UP0, UPT, UR4, 0x2, UPT ;  /* 0x000000020400788c */ /* 0x000fc8000bf05270 */
[----:B------:R-:W-:Y:S02]  /*2bb0*/  USEL UR7, URZ, 0x1, UP0 ;  /* 0x00000001ff077887 */ /* 0x000fe40008000000 */
[----:B------:R-:W-:-:S04]  /*2bc0*/  USEL UR4, UR4, URZ, UP0 ;  /* 0x000000ff04047287 */ /* 0x000fc80008000000 */
[----:B------:R-:W-:Y:S01]  /*2bd0*/  ULEA UR4, UR4, UR37, 0x3 ;  /* 0x0000002504047291 */ /* 0x000fe2000f8e18ff */
[----:B-1----:R-:W-:-:S04]  /*2be0*/  LOP3.LUT R3, R12, UR7, RZ, 0x3c, !PT ;  /* 0x000000070c037c12 */ /* 0x002fc8000f8e3cff */
[----:B------:R-:W-:-:S04]  /*2bf0*/  SHF.L.U32 R0, R3, 0x1f, RZ ;  /* 0x0000001f03007819 */ /* 0x000fc800000006ff */
[----:B------:R-:W1:Y:S02]  /*2c00*/  SYNCS.PHASECHK.TRANS64 P0, [UR4+0x90], R0 ;  /* 0x00009000ff0075a7 */ /* 0x000e640008001004 */
[----:B-1----:R-:W-:Y:S05]  /*2c10*/  @P0 EXIT ;  /* 0x000000000000094d */ /* 0x002fea0003800000 */
[----:B------:R-:W-:Y:S02]  /*2c20*/  SHF.L.U32 R3, R3, 0x1f, RZ ;  /* 0x0000001f03037819 */ /* 0x000fe400000006ff */
[----:B------:R-:W-:-:S07]  /*2c30*/  MOV R0, UR4 ;  /* 0x0000000400007c02 */ /* 0x000fce0008000f00 */
.L_x_53:
[----:B-1----:R1:W2:Y:S02]  /*2c40*/  SYNCS.PHASECHK.TRANS64.TRYWAIT P0, [R0+URZ+0x90], R3 ;  /* 0x00009003000075a7 */ /* 0x0022a400080011ff */
[----:B--2---:R-:W-:Y:S05]  /*2c50*/  @!P0 NANOSLEEP.SYNCS 0x989680 ;  /* 0x009896800000895d */ /* 0x004fea0003900000 */
[----:B------:R-:W2:Y:S02]  /*2c60*/  @!P0 SYNCS.PHASECHK.TRANS64 P0, [R0+URZ+0x90], R3 ;  /* 0x00009003000085a7 */ /* 0x000ea400080010ff */
[----:B--2---:R-:W-:Y:S05]  /*2c70*/  @P0 EXIT ;  /* 0x000000000000094d */ /* 0x004fea0003800000 */
[----:B------:R-:W-:Y:S05]  /*2c80*/  BRA `(.L_x_53) ;  /* 0xfffffffc00ec7947 */ /* 0x000fea000383ffff */
.L_x_46:
[----:B------:R-:W-:Y:S05]  /*2c90*/  BRA.U UP4, `(.L_x_54) ;  /* 0x0000001104907547 */ /* 0x000fea000b800000 */
[----:B------:R-:W-:Y:S01]  /*2ca0*/  UMOV UR6, 0x40 ;  /* 0x0000004000067882 */ /* 0x000fe20000000000 */
[----:B------:R-:W-:Y:S01]  /*2cb0*/  NOP ;  /* 0x0000000000007918 */ /* 0x000fe20000000000 */
[----:B------:R-:W-:Y:S01]  /*2cc0*/  ULEA UR6, UR37, UR6, 0x18 ;  /* 0x0000000625067291 */ /* 0x000fe2000f8ec0ff */
[----:B------:R-:W-:Y:S02]  /*2cd0*/  UMOV UR7, 0x400 ;  /* 0x0000040000077882 */ /* 0x000fe40000000000 */
[----:B------:R-:W-:-:S06]  /*2ce0*/  ULEA UR37, UR37, UR7, 0x18 ;  /* 0x0000000725257291 */ /* 0x000fcc000f8ec0ff */
[----:B------:R-:W1:Y:S02]  /*2cf0*/  LDS.U8 R2, [UR6+0x1c] ;  /* 0x00001c06ff027984 */ /* 0x000e640008000000 */
[----:B-1----:R-:W-:-:S13]  /*2d00*/  ISETP.NE.AND P0, PT, R2, RZ, PT ;  /* 0x000000ff0200720c */ /* 0x002fda0003f05270 */
[----:B------:R-:W-:Y:S05]  /*2d10*/  @P0 BRA `(.L_x_55) ;  /* 0x0000000400080947 */ /* 0x000fea0003800000 */
[----:B------:R-:W-:Y:S02]  /*2d20*/  UISETP.NE.U32.AND UP0, UPT, UR5, 0x1, UPT ;  /* 0x000000010500788c */ /* 0x000fe4000bf05070 */
[----:B------:R-:W-:-:S07]  /*2d30*/  UIADD3 UR8, UPT, UPT, UR6, 0x8, URZ ;  /* 0x0000000806087890 */ /* 0x000fce000fffe0ff */
[----:B------:R-:W-:Y:S05]  /*2d40*/  BRA.U !UP0, `(.L_x_56) ;  /* 0x00000001089c7547 */ /* 0x000fea000b800000 */
[----:B------:R-:W-:Y:S01]  /*2d50*/  ELECT P0, URZ, PT ;  /* 0x0000000000ff782f */ /* 0x000fe20003800000 */
[----:B------:R-:W-:-:S12]  /*2d60*/  BSSY B0, `(.L_x_56) ;  /* 0x0000025000007945 */ /* 0x000fd80003800000 */
[----:B------:R-:W-:Y:S05]  /*2d70*/  @!P0 BRA `(.L_x_57) ;  /* 0x00000000008c8947 */ /* 0x000fea0003800000 */
[----:B------:R-:W-:-:S05]  /*2d80*/  UMOV UR7, 0x10 ;  /* 0x0000001000077882 */ /* 0x000fca0000000000 */
[----:B------:R-:W-:Y:S04]  /*2d90*/  DEPBAR.LE SB1, 0x36 ;  /* 0x00009d800000791a */ /* 0x000fe80000000000 */
[----:B------:R-:W1:Y:S02]  /*2da0*/  UTCATOMSWS.2CTA.FIND_AND_SET.ALIGN UP1, UR7, UR7 ;  /* 0x00000007000775e3 */ /* 0x000e640008220800 */
[----:B-1----:R-:W-:Y:S01]  /*2db0*/  MOV R11, UR7 ;  /* 0x00000007000b7c02 */ /* 0x002fe20008000f00 */
[----:B------:R-:W-:Y:S06]  /*2dc0*/  BRA.U UP1, `(.L_x_58) ;  /* 0x0000000101187547 */ /* 0x000fec000b800000 */
.L_x_59:
[----:B------:R-:W-:Y:S05]  /*2dd0*/  NANOSLEEP 0x64 ;  /* 0x000000640000795d */ /* 0x000fea0003800000 */
[----:B------:R-:W-:-:S05]  /*2de0*/  UMOV UR7, 0x10 ;  /* 0x0000001000077882 */ /* 0x000fca0000000000 */
[----:B------:R-:W-:Y:S04]  /*2df0*/  DEPBAR.LE SB1, 0x36 ;  /* 0x00009d800000791a */ /* 0x000fe80000000000 */
[----:B------:R-:W1:Y:S02]  /*2e00*/  UTCATOMSWS.2CTA.FIND_AND_SET.ALIGN UP1, UR7, UR7 ;  /* 0x00000007000775e3 */ /* 0x000e640008220800 */
[----:B-1----:R-:W-:Y:S01]  /*2e10*/  MOV R11, UR7 ;  /* 0x00000007000b7c02 */ /* 0x002fe20008000f00 */
[----:B------:R-:W-:Y:S05]  /*2e20*/  BRA.U !UP1, `(.L_x_59) ;  /* 0xfffffffd09e87547 */ /* 0x000fea000b83ffff */
.L_x_58:
[----:B------:R-:W1:Y:S01]  /*2e30*/  LDS R5, [UR6+0x10] ;  /* 0x00001006ff057984 */ /* 0x000e620008000800 */
[----:B------:R-:W-:Y:S01]  /*2e40*/  IMAD.U32 R3, RZ, RZ, UR37 ;  /* 0x00000025ff037e24 */ /* 0x000fe2000f8e00ff */
[----:B------:R-:W-:-:S03]  /*2e50*/  MOV R2, UR4 ;  /* 0x0000000400027c02 */ /* 0x000fc60008000f00 */
[----:B------:R-:W-:Y:S01]  /*2e60*/  VIADD R3, R3, 0x110 ;  /* 0x0000011003037836 */ /* 0x000fe20000000000 */
[----:B-1----:R-:W-:-:S04]  /*2e70*/  SHF.L.U32 R5, R5, 0x1f, RZ ;  /* 0x0000001f05057819 */ /* 0x002fc800000006ff */
[----:B------:R-:W1:Y:S02]  /*2e80*/  SYNCS.PHASECHK.TRANS64.TRYWAIT P0, [UR6+0x8], R5 ;  /* 0x00000805ff0075a7 */ /* 0x000e640008001106 */
[----:B-1----:R-:W-:Y:S05]  /*2e90*/  @P0 BRA `(.L_x_60) ;  /* 0x0000000000080947 */ /* 0x002fea0003800000 */
[----:B------:R-:W1:Y:S02]  /*2ea0*/  SYNCS.PHASECHK.TRANS64.TRYWAIT P0, [UR6+0x8], R5 ;  /* 0x00000805ff0075a7 */ /* 0x000e640008001106 */
[----:B-1----:R-:W-:Y:S05]  /*2eb0*/  @!P0 BRA `(.L_x_61) ;  /* 0x0000008c000c8947 */ /* 0x002fea0003800000 */
.L_x_60:
[----:B-1----:R-:W-:Y:S01]  /*2ec0*/  HFMA2 R4, -RZ, RZ, 0, 5.9604644775390625e-08 ;  /* 0x00000001ff047431 */ /* 0x002fe200000001ff */
[----:B------:R-:W-:Y:S01]  /*2ed0*/  UPRMT UR7, UR4, 0x654, UR8 ;  /* 0x0000065404077896 */ /* 0x000fe20008000008 */
[----:B------:R-:W-:Y:S01]  /*2ee0*/  IMAD.MOV.U32 R6, RZ, RZ, 0xffff ;  /* 0x0000ffffff067424 */ /* 0x000fe200078e00ff */
[----:B------:R-:W-:Y:S01]  /*2ef0*/  PRMT R2, R2, 0x654, R3 ;  /* 0x0000065402027816 */ /* 0x000fe20000000003 */
[----:B------:R-:W-:Y:S02]  /*2f00*/  IMAD.MOV.U32 R5, RZ, RZ, 0x4 ;  /* 0x00000004ff057424 */ /* 0x000fe400078e00ff */
[----:B------:R-:W-:Y:S01]  /*2f10*/  IMAD.SHL.U32 R9, R11, 0x20, RZ ;  /* 0x000000200b097824 */ /* 0x000fe200078e00ff */
[----:B------:R-:W-:Y:S02]  /*2f20*/  MOV R3, UR7 ;  /* 0x0000000700037c02 */ /* 0x000fe40008000f00 */
[-C--:B------:R-:W-:Y:S01]  /*2f30*/  SHF.L.U32 R7, R6, R11.reuse, RZ ;  /* 0x0000000b06077219 */ /* 0x080fe200000006ff */
[----:B------:R1:W-:Y:S01]  /*2f40*/  SYNCS.ARRIVE.TRANS64.RED RZ, [UR7], R5 ;  /* 0x00000005ffff79a7 */ /* 0x0003e20008000407 */
[----:B------:R-:W-:Y:S01]  /*2f50*/  SHF.L.U32 R6, R4, R11, RZ ;  /* 0x0000000b04067219 */ /* 0x000fe200000006ff */
[----:B------:R1:W-:Y:S04]  /*2f60*/  STS [UR37+0x110], R9 ;  /* 0x00011009ff007988 */ /* 0x0003e80008000825 */
[----:B------:R1:W-:Y:S04]  /*2f70*/  STAS [R2.64], R11 ;  /* 0x0000000b02007dbd */ /* 0x0003e8000c0008ff */
[----:B------:R1:W-:Y:S04]  /*2f80*/  ATOMS.OR RZ, [UR6+0x14], R7 ;  /* 0x00001407ffff798c */ /* 0x0003e8000b000006 */
[----:B------:R1:W-:Y:S04]  /*2f90*/  ATOMS.OR RZ, [UR6+0x18], R6 ;  /* 0x00001806ffff798c */ /* 0x0003e8000b000006 */
[----:B------:R1:W-:Y:S02]  /*2fa0*/  ATOMS.XOR RZ, [UR6+0x10], R4 ;  /* 0x00001004ffff798c */ /* 0x0003e4000b800006 */
.L_x_57:
[----:B------:R-:W-:Y:S05]  /*2fb0*/  BSYNC B0 ;  /* 0x0000000000007941 */ /* 0x000fea0003800000 */
.L_x_56:
[----:B------:R-:W-:Y:S05]  /*2fc0*/  BRA.U UP0, `(.L_x_62) ;  /* 0x00000001006c7547 */ /* 0x000fea000b800000 */
[----:B------:R-:W-:-:S03]  /*2fd0*/  UMOV UR7, 0xffffffff ;  /* 0xffffffff00077882 */ /* 0x000fc60000000000 */
[----:B------:R-:W-:Y:S05]  /*2fe0*/  BRA.DIV UR7, `(.L_x_63) ;  /* 0x0000008a07d87947 */ /* 0x000fea000b800000 */
[----:B------:R-:W-:-:S13]  /*2ff0*/  ELECT P6, URZ, PT ;  /* 0x0000000000ff782f */ /* 0x000fda00038c0000 */
.L_x_155:
[----:B------:R-:W-:Y:S05]  /*3000*/  @!P6 BRA `(.L_x_62) ;  /* 0x00000000005ce947 */ /* 0x000fea0003800000 */
[----:B-1----:R-:W1:Y:S02]  /*3010*/  LDS R3, [UR6+0x10] ;  /* 0x00001006ff037984 */ /* 0x002e640008000800 */
[----:B-1----:R-:W-:-:S04]  /*3020*/  SHF.L.U32 R3, R3, 0x1f, RZ ;  /* 0x0000001f03037819 */ /* 0x002fc800000006ff */
[----:B------:R-:W1:Y:S02]  /*3030*/  SYNCS.PHASECHK.TRANS64.TRYWAIT P0, [UR6+0x8], R3 ;  /* 0x00000803ff0075a7 */ /* 0x000e640008001106 */
[----:B-1----:R-:W-:Y:S05]  /*3040*/  @P0 BRA `(.L_x_64) ;  /* 0x0000000000080947 */ /* 0x002fea0003800000 */
[----:B------:R-:W1:Y:S02]  /*3050*/  SYNCS.PHASECHK.TRANS64.TRYWAIT P0, [UR6+0x8], R3 ;  /* 0x00000803ff0075a7 */ /* 0x000e640008001106 */
[----:B-1----:R-:W-:Y:S05]  /*3060*/  @!P0 BRA `(.L_x_65) ;  /* 0x0000008800d88947 */ /* 0x002fea0003800000 */
.L_x_64:
[----:B------:R-:W2:Y:S01]  /*3070*/  LDS R5, [UR37+0x110] ;  /* 0x00011025ff057984 */ /* 0x000ea20008000800 */
[----:B-1----:R-:W-:Y:S02]  /*3080*/  HFMA2 R2, -RZ, RZ, 0, 5.9604644775390625e-08 ;  /* 0x00000001ff027431 */ /* 0x002fe400000001ff */
[----:B------:R-:W-:Y:S01]  /*3090*/  IMAD.MOV.U32 R3, RZ, RZ, 0xffff ;  /* 0x0000ffffff037424 */ /* 0x000fe200078e00ff */
[----:B------:R-:W-:Y:S01]  /*30a0*/  UPRMT UR7, UR4, 0x654, UR8 ;  /* 0x0000065404077896 */ /* 0x000fe20008000008 */
[----:B--2---:R-:W-:-:S03]  /*30b0*/  IMAD.SHL.U32 R4, R5, 0x20, RZ ;  /* 0x0000002005047824 */ /* 0x004fc600078e00ff */
[-C--:B------:R-:W-:Y:S02]  /*30c0*/  SHF.L.U32 R3, R3, R5.reuse, RZ ;  /* 0x0000000503037219 */ /* 0x080fe400000006ff */
[----:B------:R-:W-:Y:S01]  /*30d0*/  SHF.L.U32 R5, R2, R5, RZ ;  /* 0x0000000502057219 */ /* 0x000fe200000006ff */
[----:B------:R2:W-:Y:S04]  /*30e0*/  STS [UR37+0x110], R4 ;  /* 0x00011004ff007988 */ /* 0x0005e80008000825 */
[----:B------:R2:W-:Y:S04]  /*30f0*/  ATOMS.OR RZ, [UR6+0x14], R3 ;  /* 0x00001403ffff798c */ /* 0x0005e8000b000006 */
[----:B------:R2:W-:Y:S01]  /*3100*/  ATOMS.OR RZ, [UR6+0x18], R5 ;  /* 0x00001805ffff798c */ /* 0x0005e2000b000006 */
[----:B------:R-:W-:Y:S03]  /*3110*/  SYNCS.ARRIVE.TRANS64.RED.A1T0 RZ, [UR7], RZ ;  /* 0x000000ffffff79a7 */ /* 0x000fe60008100407 */
[----:B------:R2:W-:Y:S01]  /*3120*/  ATOMS.XOR RZ, [UR6+0x10], R2 ;  /* 0x00001002ffff798c */ /* 0x0005e2000b800006 */
[----:B------:R-:W-:Y:S05]  /*3130*/  BRA `(.L_x_62) ;  /* 0x0000000000107947 */ /* 0x000fea0003800000 */
.L_x_55:
[----:B------:R-:W-:-:S05]  /*3140*/  MOV R2, 0xffffffff ;  /* 0xffffffff00027802 */ /* 0x000fca0000000f00 */
[----:B------:R1:W-:Y:S02]  /*3150*/  STS [UR37+0x110], R2 ;  /* 0x00011002ff007988 */ /* 0x0003e40008000825 */
[----:B-1----:R-:W-:Y:S02]  /*3160*/  MOV R2, 0x3180 ;  /* 0x0000318000027802 */ /* 0x002fe40000000f00 */
[----:B-----5:R-:W-:Y:S05]  /*3170*/  CALL.REL.NOINC `($__internal_1_$__cuda_sm10x_tcgen05_guardrail_trap_phase_invalid_during_alloc) ;  /* 0x0000009000787944 */ /* 0x020fea0003c00000 */
.L_x_62:
[----:B------:R-:W-:Y:S05]  /*3180*/  WARPSYNC.ALL ;  /* 0x0000000000007948 */ /* 0x000fea0003800000 */
[----:B------:R-:W3:Y:S01]  /*3190*/  S2UR UR7, SR_CgaCtaId ;  /* 0x00000000000779c3 */ /* 0x000ee20000008800 */
[----:B------:R-:W-:Y:S01]  /*31a0*/  UMOV UR6, 0x400 ;  /* 0x0000040000067882 */ /* 0x000fe20000000000 */
[----:B------:R-:W-:-:S06]  /*31b0*/  NOP ;  /* 0x0000000000007918 */ /* 0x000fcc0000000000 */
[----:B------:R-:W-:Y:S06]  /*31c0*/  BAR.ARV 0x6, 0xa0 ;  /* 0x0182800000007b1d */ /* 0x000fec0000002000 */
[----:B------:R-:W4:Y:S01]  /*31d0*/  LDCU UR8, c[0x0][0x38c] ;  /* 0x00007180ff0877ac */ /* 0x000f220008000800 */
[----:B------:R-:W-:Y:S01]  /*31e0*/  LOP3.LUT R0, R0, 0xffff, RZ, 0xc0, !PT ;  /* 0x0000ffff00007812 */ /* 0x000fe200078ec0ff */
[----:B-1----:R-:W-:Y:S01]  /*31f0*/  IMAD.MOV.U32 R9, RZ, RZ, 0x1 ;  /* 0x00000001ff097424 */ /* 0x002fe200078e00ff */
[----:B------:R-:W-:Y:S01]  /*3200*/  LOP3.LUT R8, R8, 0xffff, RZ, 0xc0, !PT ;  /* 0x0000ffff08087812 */ /* 0x000fe200078ec0ff */
[----:B------:R-:W-:Y:S01]  /*3210*/  UMOV UR19, URZ ;  /* 0x000000ff00137c82 */ /* 0x000fe20008000000 */
[----:B------:R-:W-:Y:S01]  /*3220*/  R2UR UR11, R0 ;  /* 0x00000000000b72ca */ /* 0x000fe200000e0000 */
[----:B------:R-:W-:Y:S01]  /*3230*/  UMOV UR18, URZ ;  /* 0x000000ff00127c82 */ /* 0x000fe20008000000 */
[----:B------:R-:W-:Y:S01]  /*3240*/  R2UR UR12, R8 ;  /* 0x00000000080c72ca */ /* 0x000fe200000e0000 */
[----:B------:R-:W-:Y:S01]  /*3250*/  IMAD.MOV.U32 R8, RZ, RZ, RZ ;  /* 0x000000ffff087224 */ /* 0x000fe200078e00ff */
[----:B------:R-:W-:Y:S01]  /*3260*/  UMOV UR17, URZ ;  /* 0x000000ff00117c82 */ /* 0x000fe20008000000 */
[----:B---3--:R-:W-:-:S02]  /*3270*/  ULEA UR7, UR7, UR6, 0x18 ;  /* 0x0000000607077291 */ /* 0x008fc4000f8ec0ff */
[----:B------:R-:W-:Y:S02]  /*3280*/  UISETP.NE.AND UP2, UPT, UR5, URZ, UPT ;  /* 0x000000ff0500728c */ /* 0x000fe4000bf45270 */
[----:B------:R-:W-:Y:S02]  /*3290*/  UIADD3 UR13, UPT, UPT, UR7, 0xc400, URZ ;  /* 0x0000c400070d7890 */ /* 0x000fe4000fffe0ff */
[----:B------:R-:W-:Y:S02]  /*32a0*/  UIADD3 UR14, UPT, UPT, UR7, 0x18400, URZ ;  /* 0x00018400070e7890 */ /* 0x000fe4000fffe0ff */
[----:B----4-:R-:W-:Y:S01]  /*32b0*/  UIADD3 UR8, UPT, UPT, UR8, 0x7f, URZ ;  /* 0x0000007f08087890 */ /* 0x010fe2000fffe0ff */
[----:B--2---:R-:W1:Y:S01]  /*32c0*/  LDS R2, [UR7+0x110] ;  /* 0x00011007ff027984 */ /* 0x004e620008000800 */
[----:B------:R-:W-:Y:S02]  /*32d0*/  USHF.R.U32.HI UR13, URZ, 0x4, UR13 ;  /* 0x00000004ff0d7899 */ /* 0x000fe4000801160d */
[----:B------:R-:W-:-:S02]  /*32e0*/  USHF.R.S32.HI UR6, URZ, 0x1f, UR8 ;  /* 0x0000001fff067899 */ /* 0x000fc40008011408 */
[----:B------:R-:W-:Y:S02]  /*32f0*/  USHF.R.U32.HI UR14, URZ, 0x4, UR14 ;  /* 0x00000004ff0e7899 */ /* 0x000fe4000801160e */
[----:B------:R-:W-:Y:S02]  /*3300*/  ULEA.HI UR6, UR6, UR8, URZ, 0x7 ;  /* 0x0000000806067291 */ /* 0x000fe4000f8f38ff */
[----:B------:R-:W-:Y:S02]  /*3310*/  ULOP3.LUT UR13, UR13, 0x3fff, URZ, 0xc0, !UPT ;  /* 0x00003fff0d0d7892 */ /* 0x000fe4000f8ec0ff */
[----:B------:R-:W-:Y:S02]  /*3320*/  USHF.R.S32.HI UR6, URZ, 0x7, UR6 ;  /* 0x00000007ff067899 */ /* 0x000fe40008011406 */
[----:B------:R-:W-:Y:S02]  /*3330*/  ULOP3.LUT UR14, UR14, 0x3fff, URZ, 0xc0, !UPT ;  /* 0x00003fff0e0e7892 */ /* 0x000fe4000f8ec0ff */
[----:B------:R-:W-:Y:S01]  /*3340*/  UISETP.LT.AND UP0, UPT, UR6, 0x1, UPT ;  /* 0x000000010600788c */ /* 0x000fe2000bf01270 */
[----:B------:R-:W-:Y:S01]  /*3350*/  UMOV UR28, 0x0 ;  /* 0x00000000001c7882 */ /* 0x000fe20000000000 */
[----:B------:R-:W-:Y:S01]  /*3360*/  UMOV UR29, 0x104004a0 ;  /* 0x104004a0001d7882 */ /* 0x000fe20000000000 */
[----:B------:R-:W-:-:S02]  /*3370*/  ULOP3.LUT UR13, UR13, 0x10000, URZ, 0xfc, !UPT ;  /* 0x000100000d0d7892 */ /* 0x000fc4000f8efcff */
[----:B------:R-:W-:Y:S02]  /*3380*/  ULOP3.LUT UR14, UR14, 0x10000, URZ, 0xfc, !UPT ;  /* 0x000100000e0e7892 */ /* 0x000fe4000f8efcff */
[----:B------:R-:W-:Y:S01]  /*3390*/  USEL UR20, UR6, 0x1, !UP0 ;  /* 0x0000000106147887 */ /* 0x000fe2000c000000 */
[----:B------:R-:W-:Y:S01]  /*33a0*/  UMOV UR26, 0x0 ;  /* 0x00000000001a7882 */ /* 0x000fe20000000000 */
[----:B------:R-:W-:Y:S01]  /*33b0*/  UMOV UR27, 0x104004a0 ;  /* 0x104004a0001b7882 */ /* 0x000fe20000000000 */
[----:B------:R-:W-:Y:S01]  /*33c0*/  UMOV UR24, 0x0 ;  /* 0x0000000000187882 */ /* 0x000fe20000000000 */
[----:B------:R-:W-:Y:S01]  /*33d0*/  UMOV UR25, 0x104004a0 ;  /* 0x104004a000197882 */ /* 0x000fe20000000000 */
[----:B------:R-:W-:Y:S01]  /*33e0*/  UMOV UR22, 0x0 ;  /* 0x0000000000167882 */ /* 0x000fe20000000000 */
[----:B------:R-:W-:Y:S01]  /*33f0*/  UMOV UR23, 0x104004a0 ;  /* 0x104004a000177882 */ /* 0x000fe20000000000 */
[----:B-1----:R-:W-:Y:S02]  /*3400*/  R2UR UR21, R2 ;  /* 0x00000000021572ca */ /* 0x002fe400000e0000 */
[----:B------:R-:W-:-:S13]  /*3410*/  CS2R R2, SRZ ;  /* 0x0000000000027805 */ /* 0x000fda000001ff00 */
.L_x_73:
[C---:B------:R-:W-:Y:S02]  /*3420*/  LEA R0, R8.reuse, UR7, 0x3 ;  /* 0x0000000708007c11 */ /* 0x040fe4000f8e18ff */
[----:B------:R-:W-:Y:S02]  /*3430*/  SHF.L.U32 R5, R3, 0x1f, RZ ;  /* 0x0000001f03057819 */ /* 0x000fe400000006ff */
[----:B------:R-:W-:Y:S02]  /*3440*/  LEA R4, R8, UR7, 0x4 ;  /* 0x0000000708047c11 */ /* 0x000fe4000f8e20ff */
[----:B------:R-:W1:Y:S02]  /*3450*/  SYNCS.PHASECHK.TRANS64.TRYWAIT P0, [R0+URZ+0x80], R5 ;  /* 0x00008005000075a7 */ /* 0x000e6400080011ff */
[----:B-1-34-:R-:W-:Y:S05]  /*3460*/  @!P0 BRA `(.L_x_66) ;  /* 0x0000008400f08947 */ /* 0x01afea0003800000 */
.L_x_156:
[----:B-1----:R-:W1:Y:S01]  /*3470*/  LDS.128 R4, [R4+0xf0] ;  /* 0x0000f00004047984 */ /* 0x002e620000000c00 */
[----:B------:R-:W-:Y:S02]  /*3480*/  VIADD R0, R0, 0x90 ;  /* 0x0000009000007836 */ /* 0x000fe40000000000 */
[----:B------:R-:W-:Y:S01]  /*3490*/  VIADD R8, R8, 0x1 ;  /* 0x0000000108087836 */ /* 0x000fe20000000000 */
[----:B------:R-:W-:Y:S01]  /*34a0*/  @!PT LDS RZ, [RZ] ;  /* 0x00000000fffff984 */ /* 0x000fe20000000800 */
[----:B------:R-:W-:Y:S01]  /*34b0*/  @!PT LDS RZ, [RZ] ;  /* 0x00000000fffff984 */ /* 0x000fe20000000800 */
[----:B------:R-:W-:Y:S01]  /*34c0*/  @!PT LDS RZ, [RZ] ;  /* 0x00000000fffff984 */ /* 0x000fe20000000800 */
[----:B------:R-:W-:Y:S01]  /*34d0*/  @!PT LDS RZ, [RZ] ;  /* 0x00000000fffff984 */ /* 0x000fe20000000800 */
[----:B------:R2:W-:Y:S06]  /*34e0*/  MEMBAR.ALL.CTA ;  /* 0x0000000000007992 */ /* 0x0005ec0000008000 */
[----:B--2---:R-:W2:Y:S01]  /*34f0*/  FENCE.VIEW.ASYNC.S ;  /* 0x00000000000073c6 */ /* 0x004ea20000000000 */
[----:B------:R-:W-:-:S04]  /*3500*/  PRMT R0, RZ, 0x654, R0 ;  /* 0x00000654ff007816 */ /* 0x000fc80000000000 */
[----:B--2---:R2:W-:Y:S01]  /*3510*/  SYNCS.ARRIVE.TRANS64.RED.A1T0 RZ, [R0+URZ], RZ ;  /* 0x000000ff00ff79a7 */ /* 0x0045e200081004ff */
[----:B-1----:R-:W-:Y:S01]  /*3520*/  LOP3.LUT P1, RZ, R6, 0x1, RZ, 0xc0, !PT ;  /* 0x0000000106ff7812 */ /* 0x002fe2000782c0ff */
[----:B--2---:R-:W-:-:S12]  /*3530*/  BRA.U UP2, `(.L_x_67) ;  /* 0x0000000502087547 */ /* 0x004fd8000b800000 */
[----:B------:R-:W1:Y:S01]  /*3540*/  LDCU UR8, c[0x0][0x38c] ;  /* 0x00007180ff0877ac */ /* 0x000e620008000800 */
[----:B------:R-:W-:Y:S02]  /*3550*/  PLOP3.LUT P2, PT, PT, PT, PT, 0x80, 0x8 ;  /* 0x000000000008781c */ /* 0x000fe40003f4f070 */
[----:B------:R-:W-:Y:S01]  /*3560*/  SHF.L.U32 R5, R9, 0x1f, RZ ;  /* 0x0000001f09057819 */ /* 0x000fe200000006ff */
[----:B------:R-:W-:Y:S02]  /*3570*/  ULEA UR9, UR19, UR7, 0x3 ;  /* 0x0000000713097291 */ /* 0x000fe4000f8e18ff */
[----:B------:R-:W-:Y:S02]  /*3580*/  ULEA UR10, UR19, UR21, 0x8 ;  /* 0x00000015130a7291 */ /* 0x000fe4000f8e40ff */
[----:B-1----:R-:W-:-:S06]  /*3590*/  UISETP.GE.AND UP0, UPT, UR8, 0x1, UPT ;  /* 0x000000010800788c */ /* 0x002fcc000bf06270 */
[----:B------:R-:W-:-:S05]  /*35a0*/  PLOP3.LUT P0, PT, PT, PT, UP0, 0x80, 0x8 ;  /* 0x000000000008781c */ /* 0x000fca0003f0f008 */
[----:B------:R-:W-:-:S08]  /*35b0*/  @UP0 ULEA UR8, UR18, UR7, 0x3 ;  /* 0x0000000712080291 */ /* 0x000fd0000f8e18ff */
[----:B------:R-:W-:-:S04]  /*35c0*/  @P0 SHF.L.U32 R0, R2, 0x1f, RZ ;  /* 0x0000001f02000819 */ /* 0x000fc800000006ff */
[----:B------:R1:W2:Y:S01]  /*35d0*/  @P0 SYNCS.PHASECHK.TRANS64.TRYWAIT P2, [UR8], R0 ;  /* 0x00000000ff0005a7 */ /* 0x0002a20008041108 */
[----:B------:R-:W3:Y:S02]  /*35e0*/  SYNCS.PHASECHK.TRANS64.TRYWAIT P0, [UR9+0xb0], R5 ;  /* 0x0000b005ff0075a7 */ /* 0x000ee40008001109 */
[----:B-123--:R-:W-:Y:S05]  /*35f0*/  @!P0 BRA `(.L_x_68) ;  /* 0x0000008400a08947 */ /* 0x00efea0003800000 */
.L_x_158:
[----:B------:R-:W-:Y:S01]  /*3600*/  UMOV UR16, UR17 ;  /* 0x0000001100107c82 */ /* 0x000fe20008000000 */
[----:B------:R-:W-:Y:S05]  /*3610*/  BRA.U !UP0, `(.L_x_69) ;  /* 0x0000000108c07547 */ /* 0x000fea000b800000 */
[----:B------:R-:W-:Y:S02]  /*3620*/  UIADD3 UR16, UPT, UPT, UR20, UR17, URZ ;  /* 0x0000001114107290 */ /* 0x000fe4000fffe0ff */
[----:B------:R-:W-:Y:S01]  /*3630*/  UPLOP3.LUT UP3, UPT, UPT, UPT, UPT, 0x40, 0x4 ;  /* 0x000000000004789c */ /* 0x000fe20003f6e870 */
[----:B------:R-:W-:Y:S01]  /*3640*/  UMOV UR15, UR6 ;  /* 0x00000006000f7c82 */ /* 0x000fe20008000000 */
[----:B------:R-:W-:-:S09]  /*3650*/  UMOV UR46, UR18 ;  /* 0x00000012002e7c82 */ /* 0x000fd20008000000 */
.L_x_72:
[----:B--2---:R-:W-:Y:S01]  /*3660*/  ULEA UR8, UR46, UR7, 0x3 ;  /* 0x000000072e087291 */ /* 0x004fe2000f8e18ff */
[----:B---3--:R-:W-:Y:S11]  /*3670*/  @P2 BRA `(.L_x_70) ;  /* 0x00000000000c2947 */ /* 0x008ff60003800000 */
[----:B-1----:R-:W-:Y:S04]  /*3680*/  SHF.L.U32 R5, R2, 0x1f, RZ ;  /* 0x0000001f02057819 */ /* 0x002fe800000006ff */
[----:B------:R-:W1:Y:S02]  /*3690*/  SYNCS.PHASECHK.TRANS64.TRYWAIT P0, [UR8], R5 ;  /* 0x00000005ff0075a7 */ /* 0x000e640008001108 */
[----:B-1----:R-:W-:Y:S05]  /*36a0*/  @!P0 BRA `(.L_x_71) ;  /* 0x00000084008c8947 */ /* 0x002fea0003800000 */
.L_x_70:
[----:B------:R-:W-:Y:S01]  /*36b0*/  UISETP.NE.AND UP0, UPT, UR15, 0x1, UPT ;  /* 0x000000010f00788c */ /* 0x000fe2000bf05270 */
[----:B------:R-:W-:Y:S01]  /*36c0*/  PLOP3.LUT P2, PT, PT, PT, PT, 0x80, 0x8 ;  /* 0x000000000008781c */ /* 0x000fe20003f4f070 */
[----:B------:R-:W-:Y:S02]  /*36d0*/  UIADD3 UR18, UPT, UPT, UR46, 0x1, URZ ;  /* 0x000000012e127890 */ /* 0x000fe4000fffe0ff */
[----:B------:R-:W-:Y:S02]  /*36e0*/  ULEA UR32, UR46, UR14, 0xa ;  /* 0x0000000e2e207291 */ /* 0x000fe4000f8e50ff */
[----:B------:R-:W-:Y:S01]  /*36f0*/  UISETP.NE.AND UP1, UPT, UR18, 0x3, UPT ;  /* 0x000000031200788c */ /* 0x000fe2000bf25270 */
[----:B------:R-:W-:Y:S01]  /*3700*/  PLOP3.LUT P0, PT, PT, PT, UP0, 0x80, 0x8 ;  /* 0x000000000008781c */ /* 0x000fe20003f0f008 */
[----:B------:R-:W-:Y:S02]  /*3710*/  UIADD3 UR44, UPT, UPT, UR32, 0x2, URZ ;  /* 0x00000002202c7890 */ /* 0x000fe4000fffe0ff */
[----:B------:R-:W-:Y:S02]  /*3720*/  USEL UR31, URZ, 0x1, UP1 ;  /* 0x00000001ff1f7887 */ /* 0x000fe40008800000 */
[----:B------:R-:W-:Y:S02]  /*3730*/  USEL UR18, UR18, URZ, UP1 ;  /* 0x000000ff12127287 */ /* 0x000fe40008800000 */
[----:B------:R-:W-:Y:S02]  /*3740*/  UIADD3 UR40, UPT, UPT, UR32, 0x4, URZ ;  /* 0x0000000420287890 */ /* 0x000fe4000fffe0ff */
[----:B------:R-:W-:Y:S01]  /*3750*/  @UP0 ULEA UR30, UR18, UR7, 0x3 ;  /* 0x00000007121e0291 */ /* 0x000fe2000f8e18ff */
[----:B------:R-:W-:Y:S01]  /*3760*/  LOP3.LUT R2, R2, UR31, RZ, 0x3c, !PT ;  /* 0x0000001f02027c12 */ /* 0x000fe2000f8e3cff */
[----:B------:R-:W-:Y:S02]  /*3770*/  UIADD3 UR36, UPT, UPT, UR32, 0x6, URZ ;  /* 0x0000000620247890 */ /* 0x000fe4000fffe0ff */
[----:B------:R-:W-:Y:S01]  /*3780*/  UIADD3 UR8, UPT, UPT, UR8, 0x18, URZ ;  /* 0x0000001808087890 */ /* 0x000fe2000fffe0ff */
[----:B-1----:R-:W-:Y:S01]  /*3790*/  @P0 SHF.L.U32 R0, R2, 0x1f, RZ ;  /* 0x0000001f02000819 */ /* 0x002fe200000006ff */
[----:B------:R-:W-:Y:S02]  /*37a0*/  UIADD3 UR17, UPT, UPT, UR17, 0x1, URZ ;  /* 0x0000000111117890 */ /* 0x000fe4000fffe0ff */
[----:B------:R-:W-:Y:S01]  /*37b0*/  UIADD3 UR15, UPT, UPT, UR15, -0x1, URZ ;  /* 0xffffffff0f0f7890 */ /* 0x000fe2000fffe0ff */
[----:B------:R2:W3:Y:S01]  /*37c0*/  @P0 SYNCS.PHASECHK.TRANS64.TRYWAIT P2, [UR30], R0 ;  /* 0x00000000ff0005a7 */ /* 0x0004e2000804111e */
[----:B------:R-:W-:Y:S02]  /*37d0*/  ULEA UR30, UR46, UR13, 0xa ;  /* 0x0000000d2e1e7291 */ /* 0x000fe4000f8e50ff */
[----:B------:R-:W-:Y:S02]  /*37e0*/  UISETP.NE.AND UP0, UPT, UR17, UR16, UPT ;  /* 0x000000101100728c */ /* 0x000fe4000bf05270 */
[----:B------:R-:W-:Y:S02]  /*37f0*/  UIADD3 UR42, UPT, UPT, UR30, 0x2, URZ ;  /* 0x000000021e2a7890 */ /* 0x000fe4000fffe0ff */
[----:B------:R-:W-:Y:S02]  /*3800*/  UIADD3 UR38, UPT, UPT, UR30, 0x4, URZ ;  /* 0x000000041e267890 */ /* 0x000fe4000fffe0ff */
[----:B------:R-:W-:Y:S01]  /*3810*/  UIADD3 UR34, UPT, UPT, UR30, 0x6, URZ ;  /* 0x000000061e227890 */ /* 0x000fe2000fffe0ff */
[----:B------:R-:W-:Y:S01]  /*3820*/  UMOV UR33, 0x40004040 ;  /* 0x4000404000217882 */ /* 0x000fe20000000000 */
[----:B------:R-:W-:Y:S01]  /*3830*/  UMOV UR31, 0x40004040 ;  /* 0x40004040001f7882 */ /* 0x000fe20000000000 */
[----:B------:R-:W-:Y:S01]  /*3840*/  UMOV UR45, 0x40004040 ;  /* 0x40004040002d7882 */ /* 0x000fe20000000000 */
[----:B------:R2:W-:Y:S01]  /*3850*/  UTCIMMA.2CTA gdesc[UR30], gdesc[UR32], tmem[UR10], tmem[UR28], idesc[UR29], UP3 ;  /* 0x00ff1c201e0075ea */ /* 0x0005e20009a0010a */
[----:B------:R-:W-:Y:S01]  /*3860*/  UPLOP3.LUT UP3, UPT, UPT, UPT, UPT, 0x80, 0x8 ;  /* 0x000000000008789c */ /* 0x000fe20003f6f070 */
[----:B------:R-:W-:Y:S01]  /*3870*/  UMOV UR43, 0x40004040 ;  /* 0x40004040002b7882 */ /* 0x000fe20000000000 */
[----:B------:R-:W-:Y:S01]  /*3880*/  UMOV UR41, 0x40004040 ;  /* 0x4000404000297882 */ /* 0x000fe20000000000 */
[----:B------:R2:W-:Y:S01]  /*3890*/  UTCIMMA.2CTA gdesc[UR42], gdesc[UR44], tmem[UR10], tmem[UR26], idesc[UR27], UPT ;  /* 0x00ff1a2c2a0075ea */ /* 0x0005e2000ba0010a */
[----:B------:R-:W-:Y:S01]  /*38a0*/  UMOV UR39, 0x40004040 ;  /* 0x4000404000277882 */ /* 0x000fe20000000000 */
[----:B------:R-:W-:Y:S01]  /*38b0*/  UMOV UR37, 0x40004040 ;  /* 0x4000404000257882 */ /* 0x000fe20000000000 */
[----:B------:R-:W-:Y:S01]  /*38c0*/  UMOV UR35, 0x40004040 ;  /* 0x4000404000237882 */ /* 0x000fe20000000000 */
[----:B------:R2:W-:Y:S01]  /*38d0*/  UTCIMMA.2CTA gdesc[UR38], gdesc[UR40], tmem[UR10], tmem[UR24], idesc[UR25], UPT ;  /* 0x00ff1828260075ea */ /* 0x0005e2000ba0010a */
[----:B------:R2:W-:Y:S01]  /*38e0*/  UTCIMMA.2CTA gdesc[UR34], gdesc[UR36], tmem[UR10], tmem[UR22], idesc[UR23], UPT ;  /* 0x00ff1624220075ea */ /* 0x0005e2000ba0010a */
[----:B------:R2:W-:Y:S01]  /*38f0*/  UTCBAR.2CTA.MULTICAST [UR8], URZ, UR12 ;  /* 0x000000ff080073e9 */ /* 0x0005e2000820080c */
[----:B------:R-:W-:Y:S01]  /*3900*/  UMOV UR46, UR18 ;  /* 0x00000012002e7c82 */ /* 0x000fe20008000000 */
[----:B------:R-:W-:Y:S05]  /*3910*/  BRA.U UP0, `(.L_x_72) ;  /* 0xfffffffd00507547 */ /* 0x000fea000b83ffff */
.L_x_69:
[----:B------:R-:W-:Y:S01]  /*3920*/  UIADD3 UR9, UPT, UPT, UR9, 0xa0, URZ ;  /* 0x000000a009097890 */ /* 0x000fe2000fffe0ff */
[----:B------:R-:W-:-:S08]  /*3930*/  UMOV UR17, UR16 ;  /* 0x0000001000117c82 */ /* 0x000fd00008000000 */
[----:B------:R4:W-:Y:S01]  /*3940*/  UTCBAR.2CTA.MULTICAST [UR9], URZ, UR11 ;  /* 0x000000ff090073e9 */ /* 0x0009e2000820080b */
[----:B------:R-:W-:Y:S02]  /*3950*/  NOP ;  /* 0x0000000000007918 */ /* 0x000fe40000000000 */
.L_x_67:
[----:B------:R-:W-:Y:S01]  /*3960*/  UIADD3 UR19, UPT, UPT, UR19, 0x1, URZ ;  /* 0x0000000113137890 */ /* 0x000fe2000fffe0ff */
[----:B------:R-:W-:-:S03]  /*3970*/  ISETP.NE.AND P0, PT, R8, 0x2, PT ;  /* 0x000000020800780c */ /* 0x000fc60003f05270 */
[----:B------:R-:W-:Y:S01]  /*3980*/  UISETP.NE.AND UP0, UPT, UR19, 0x2, UPT ;  /* 0x000000021300788c */ /* 0x000fe2000bf05270 */
[----:B-12---:R-:W-:Y:S02]  /*3990*/  SEL R0, RZ, 0x1, P0 ;  /* 0x00000001ff007807 */ /* 0x006fe40000000000 */
[----:B------:R-:W-:Y:S01]  /*39a0*/  SEL R8, R8, RZ, P0 ;  /* 0x000000ff08087207 */ /* 0x000fe20000000000 */
[----:B------:R-:W-:Y:S01]  /*39b0*/  USEL UR8, URZ, 0x1, UP0 ;  /* 0x00000001ff087887 */ /* 0x000fe20008000000 */
[----:B------:R-:W-:Y:S01]  /*39c0*/  LOP3.LUT R3, R3, R0, RZ, 0x3c, !PT ;  /* 0x0000000003037212 */ /* 0x000fe200078e3cff */
[----:B------:R-:W-:-:S04]  /*39d0*/  USEL UR19, UR19, URZ, UP0 ;  /* 0x000000ff13137287 */ /* 0x000fc80008000000 */
[----:B------:R-:W-:Y:S01]  /*39e0*/  LOP3.LUT R9, R9, UR8, RZ, 0x3c, !PT ;  /* 0x0000000809097c12 */ /* 0x000fe2000f8e3cff */
[----:B------:R-:W-:Y:S07]  /*39f0*/  @P1 BRA `(.L_x_73) ;  /* 0xfffffff800881947 */ /* 0x000fee000383ffff */
[----:B------:R-:W1:Y:S01]  /*3a00*/  S2UR UR6, SR_CgaCtaId ;  /* 0x00000000000679c3 */ /* 0x000e620000008800 */
[----:B------:R-:W-:Y:S01]  /*3a10*/  ELECT P0, URZ, PT ;  /* 0x0000000000ff782f */ /* 0x000fe20003800000 */
[----:B------:R-:W-:Y:S01]  /*3a20*/  HFMA2 R0, -RZ, RZ, 0, 5.9604644775390625e-08 ;  /* 0x00000001ff007431 */ /* 0x000fe200000001ff */
[----:B------:R-:W-:-:S05]  /*3a30*/  UMOV UR8, 0x40 ;  /* 0x0000004000087882 */ /* 0x000fca0000000000 */
[----:B------:R-:W-:Y:S01]  /*3a40*/  UVIRTCOUNT.DEALLOC.SMPOOL 0x80 ;  /* 0x000000800000784c */ /* 0x000fe20000000000 */
[----:B------:R-:W-:Y:S02]  /*3a50*/  UISETP.NE.AND UP0, UPT, UR5, URZ, UPT ;  /* 0x000000ff0500728c */ /* 0x000fe4000bf05270 */
[----:B-1----:R-:W-:-:S09]  /*3a60*/  ULEA UR6, UR6, UR8, 0x18 ;  /* 0x0000000806067291 */ /* 0x002fd2000f8ec0ff */
[----:B------:R1:W-:Y:S01]  /*3a70*/  @P0 STS.U8 [UR6+0x1c], R0 ;  /* 0x00001c00ff000988 */ /* 0x0003e20008000006 */
[----:B------:R-:W-:Y:S05]  /*3a80*/  BRA.U UP0, `(.L_x_74) ;  /* 0x0000000100587547 */ /* 0x000fea000b800000 */
[----:B------:R-:W-:Y:S01]  /*3a90*/  UIADD3 UR8, UPT, UPT, UR7, 0xb0, URZ ;  /* 0x000000b007087890 */ /* 0x000fe2000fffe0ff */
[----:B------:R-:W-:-:S03]  /*3aa0*/  SHF.L.U32 R3, R9, 0x1f, RZ ;  /* 0x0000001f09037819 */ /* 0x000fc600000006ff */
[----:B------:R-:W-:-:S09]  /*3ab0*/  ULEA UR5, UR19, UR8, 0x3 ;  /* 0x0000000813057291 */ /* 0x000fd2000f8e18ff */
[----:B------:R-:W2:Y:S02]  /*3ac0*/  SYNCS.PHASECHK.TRANS64.TRYWAIT P0, [UR5], R3 ;  /* 0x00000003ff0075a7 */ /* 0x000ea40008001105 */
[----:B--2---:R-:W-:Y:S05]  /*3ad0*/  @!P0 BRA `(.L_x_75) ;  /* 0x0000008000988947 */ /* 0x004fea0003800000 */
.L_x_161:
[----:B----4-:R-:W-:-:S04]  /*3ae0*/  UIADD3 UR9, UPT, UPT, UR19, 0x1, URZ ;  /* 0x0000000113097890 */ /* 0x010fc8000fffe0ff */
[----:B------:R-:W-:-:S04]  /*3af0*/  UISETP.NE.AND UP1, UPT, UR9, 0x2, UPT ;  /* 0x000000020900788c */ /* 0x000fc8000bf25270 */
[----:B------:R-:W-:Y:S02]  /*3b00*/  USEL UR5, URZ, 0x1, UP1 ;  /* 0x00000001ff057887 */ /* 0x000fe40008800000 */
[----:B------:R-:W-:-:S04]  /*3b10*/  USEL UR9, UR9, URZ, UP1 ;  /* 0x000000ff09097287 */ /* 0x000fc80008800000 */
[----:B------:R-:W-:Y:S01]  /*3b20*/  ULEA UR9, UR9, UR8, 0x3 ;  /* 0x0000000809097291 */ /* 0x000fe2000f8e18ff */
[----:B-1----:R-:W-:-:S04]  /*3b30*/  LOP3.LUT R3, R9, UR5, RZ, 0x3c, !PT ;  /* 0x0000000509037c12 */ /* 0x002fc8000f8e3cff */
[----:B------:R-:W-:Y:S01]  /*3b40*/  SHF.L.U32 R3, R3, 0x1f, RZ ;  /* 0x0000001f03037819 */ /* 0x000fe200000006ff */
[----:B------:R-:W-:-:S04]  /*3b50*/  IMAD.U32 R0, RZ, RZ, UR9 ;  /* 0x00000009ff007e24 */ /* 0x000fc8000f8e00ff */
[----:B------:R1:W2:Y:S03]  /*3b60*/  SYNCS.PHASECHK.TRANS64.TRYWAIT P0, [R0+URZ], R3 ;  /* 0x00000003000075a7 */ /* 0x0002a600080011ff */
[----:B--2---:R-:W-:Y:S05]  /*3b70*/  @!P0 NANOSLEEP.SYNCS 0x989680 ;  /* 0x009896800000895d */ /* 0x004fea0003900000 */
[----:B------:R-:W2:Y:S02]  /*3b80*/  @!P0 SYNCS.PHASECHK.TRANS64 P0, [R0+URZ], R3 ;  /* 0x00000003000085a7 */ /* 0x000ea400080010ff */
[----:B--2---:R-:W-:Y:S05]  /*3b90*/  @P0 BRA `(.L_x_76) ;  /* 0x0000000000200947 */ /* 0x004fea0003800000 */
.L_x_77:
[----:B--2---:R2:W4:Y:S02]  /*3ba0*/  SYNCS.PHASECHK.TRANS64.TRYWAIT P0, [R0+URZ], R3 ;  /* 0x00000003000075a7 */ /* 0x00452400080011ff */
[----:B----4-:R-:W-:Y:S05]  /*3bb0*/  @!P0 NANOSLEEP.SYNCS 0x989680 ;  /* 0x009896800000895d */ /* 0x010fea0003900000 */
[----:B------:R-:W4:Y:S02]  /*3bc0*/  @!P0 SYNCS.PHASECHK.TRANS64 P0, [R0+URZ], R3 ;  /* 0x00000003000085a7 */ /* 0x000f2400080010ff */
[----:B----4-:R-:W-:Y:S05]  /*3bd0*/  @!P0 BRA `(.L_x_77) ;  /* 0xfffffffc00f08947 */ /* 0x010fea000383ffff */
[----:B------:R-:W-:Y:S05]  /*3be0*/  BRA `(.L_x_76) ;  /* 0x00000000000c7947 */ /* 0x000fea0003800000 */
.L_x_74:
[----:B------:R-:W-:-:S04]  /*3bf0*/  UIADD3 UR5, UPT, UPT, UR7, 0xe0, URZ ;  /* 0x000000e007057890 */ /* 0x000fc8000fffe0ff */
[----:B------:R-:W-:-:S09]  /*3c00*/  UPRMT UR5, UR4, 0x654, UR5 ;  /* 0x0000065404057896 */ /* 0x000fd20008000005 */
[----:B------:R-:W-:Y:S03]  /*3c10*/  SYNCS.ARRIVE.TRANS64.RED.A1T0 RZ, [UR5], RZ ;  /* 0x000000ffffff79a7 */ /* 0x000fe60008100405 */
.L_x_76:
[----:B-12---:R-:W-:Y:S01]  /*3c20*/  SHF.L.U32 R3, RZ, 0x1f, RZ ;  /* 0x0000001fff037819 */ /* 0x006fe200000006ff */
[----:B------:R-:W-:Y:S01]  /*3c30*/  UIADD3 UR5, UPT, UPT, UR7, 0xe0, URZ ;  /* 0x000000e007057890 */ /* 0x000fe2000fffe0ff */
[----:B------:R-:W-:Y:S02]  /*3c40*/  PLOP3.LUT P0, PT, PT, PT, UP0, 0x80, 0x8 ;  /* 0x000000000008781c */ /* 0x000fe40003f0f008 */
[----:B------:R-:W1:Y:S02]  /*3c50*/  SYNCS.PHASECHK.TRANS64.TRYWAIT P1, [UR7+0xe0], R3 ;  /* 0x0000e003ff0075a7 */ /* 0x000e640008021107 */
[----:B-1----:R-:W-:Y:S09]  /*3c60*/  @!P1 BRA `(.L_x_78) ;  /* 0x00000080004c9947 */ /* 0x002ff20003800000 */
.L_x_163:
[----:B------:R-:W-:Y:S01]  /*3c70*/  @!UP0 UPRMT UR5, UR4, 0x654, UR5 ;  /* 0x0000065404058896 */ /* 0x000fe20008000005 */
[----:B------:R-:W-:Y:S02]  /*3c80*/  UMOV UR8, 0xffff ;  /* 0x0000ffff00087882 */ /* 0x000fe40000000000 */
[----:B------:R-:W-:-:S06]  /*3c90*/  UMOV UR4, 0x1 ;  /* 0x0000000100047882 */ /* 0x000fcc0000000000 */
[----:B------:R-:W-:Y:S01]  /*3ca0*/  @!P0 SYNCS.ARRIVE.TRANS64.RED.A1T0 RZ, [UR5], RZ ;  /* 0x000000ffffff89a7 */ /* 0x000fe20008100405 */
[----:B------:R-:W-:Y:S01]  /*3cb0*/  NOP ;  /* 0x0000000000007918 */ /* 0x000fe20000000000 */
[----:B-1----:R-:W1:Y:S01]  /*3cc0*/  LDS R0, [UR6+0x14] ;  /* 0x00001406ff007984 */ /* 0x002e620008000800 */
[----:B------:R-:W-:-:S04]  /*3cd0*/  ULOP3.LUT UR5, UR21, 0xffff, URZ, 0xc0, !UPT ;  /* 0x0000ffff15057892 */ /* 0x000fc8000f8ec0ff */
[----:B------:R-:W-:-:S04]  /*3ce0*/  USHF.R.U32.HI UR5, URZ, 0x5, UR5 ;  /* 0x00000005ff057899 */ /* 0x000fc80008011605 */
[----:B------:R-:W-:Y:S02]  /*3cf0*/  USHF.L.U32 UR8, UR8, UR5, URZ ;  /* 0x0000000508087299 */ /* 0x000fe400080006ff */
[----:B------:R-:W-:-:S04]  /*3d00*/  USHF.L.U32 UR4, UR4, UR5, URZ ;  /* 0x0000000504047299 */ /* 0x000fc800080006ff */
[----:B-1----:R-:W-:-:S04]  /*3d10*/  LOP3.LUT R0, R0, UR8, RZ, 0xc0, !PT ;  /* 0x0000000800007c12 */ /* 0x002fc8000f8ec0ff */
[----:B------:R-:W-:-:S13]  /*3d20*/  ISETP.NE.AND P0, PT, R0, UR8, PT ;  /* 0x0000000800007c0c */ /* 0x000fda000bf05270 */
[----:B------:R-:W-:Y:S05]  /*3d30*/  @P0 BRA `(.L_x_79) ;  /* 0x0000000000580947 */ /* 0x000fea0003800000 */
[----:B------:R-:W1:Y:S02]  /*3d40*/  LDS R0, [UR6+0x18] ;  /* 0x00001806ff007984 */ /* 0x000e640008000800 */
[----:B-1----:R-:W-:-:S04]  /*3d50*/  LOP3.LUT R0, R0, UR4, RZ, 0xc0, !PT ;  /* 0x0000000400007c12 */ /* 0x002fc8000f8ec0ff */
[----:B------:R-:W-:-:S13]  /*3d60*/  ISETP.NE.AND P0, PT, R0, UR4, PT ;  /* 0x0000000400007c0c */ /* 0x000fda000bf05270 */
[----:B------:R-:W-:Y:S05]  /*3d70*/  @P0 BRA `(.L_x_80) ;  /* 0x00000000003c0947 */ /* 0x000fea0003800000 */
[----:B------:R-:W1:Y:S01]  /*3d80*/  S2R R2, SR_LANEID ;  /* 0x0000000000027919 */ /* 0x000e620000000000 */
[----:B------:R-:W-:Y:S01]  /*3d90*/  ULOP3.LUT UR8, URZ, UR8, URZ, 0x33, !UPT ;  /* 0x00000008ff087292 */ /* 0x000fe2000f8e33ff */
[----:B------:R-:W-:Y:S01]  /*3da0*/  LOP3.LUT R4, RZ, UR4, RZ, 0x33, !PT ;  /* 0x00000004ff047c12 */ /* 0x000fe2000f8e33ff */
[----:B------:R-:W-:Y:S02]  /*3db0*/  VOTEU.ANY UR7, UPT, PT ;  /* 0x0000000000077886 */ /* 0x000fe400038e0100 */
[----:B------:R-:W-:Y:S01]  /*3dc0*/  UFLO.U32 UR7, UR7 ;  /* 0x00000007000772bd */ /* 0x000fe200080e0000 */
[----:B------:R-:W2:Y:S01]  /*3dd0*/  REDUX UR4, R4 ;  /* 0x00000000040473c4 */ /* 0x000ea20000000000 */
[----:B------:R-:W-:-:S06]  /*3de0*/  IMAD.U32 R0, RZ, RZ, UR8 ;  /* 0x00000008ff007e24 */ /* 0x000fcc000f8e00ff */
[----:B------:R1:W-:Y:S01]  /*3df0*/  UTCATOMSWS.AND URZ, UR8 ;  /* 0x0000000800ff79e3 */ /* 0x0003e20008000000 */
[----:B------:R-:W3:Y:S01]  /*3e00*/  REDUX UR5, R0 ;  /* 0x00000000000573c4 */ /* 0x000ee20000000000 */
[----:B-1----:R-:W-:Y:S01]  /*3e10*/  ISETP.EQ.U32.AND P0, PT, R2, UR7, PT ;  /* 0x0000000702007c0c */ /* 0x002fe2000bf02070 */
[----:B--2---:R-:W-:Y:S01]  /*3e20*/  IMAD.U32 R2, RZ, RZ, UR4 ;  /* 0x00000004ff027e24 */ /* 0x004fe2000f8e00ff */
[----:B---3--:R-:W-:-:S11]  /*3e30*/  MOV R3, UR5 ;  /* 0x0000000500037c02 */ /* 0x008fd60008000f00 */
[----:B------:R1:W-:Y:S04]  /*3e40*/  @P0 ATOMS.AND RZ, [UR6+0x14], R3 ;  /* 0x00001403ffff098c */ /* 0x0003e8000a800006 */
[----:B------:R1:W-:Y:S01]  /*3e50*/  @P0 ATOMS.AND RZ, [UR6+0x18], R2 ;  /* 0x00001802ffff098c */ /* 0x0003e2000a800006 */
[----:B------:R-:W-:Y:S05]  /*3e60*/  BRA `(.L_x_81) ;  /* 0x0000000000147947 */ /* 0x000fea0003800000 */
.L_x_80:
[----:B------:R-:W-:Y:S02]  /*3e70*/  MOV R2, 0x3e90 ;  /* 0x00003e9000027802 */ /* 0x000fe40000000f00 */
[----:B---345:R-:W-:Y:S05]  /*3e80*/  CALL.REL.NOINC `($__internal_0_$__cuda_sm10x_tcgen05_guardrail_trap_col_being_dealloced_not_returned_by_alloc) ;  /* 0x0000008400287944 */ /* 0x038fea0003c00000 */
[----:B------:R-:W-:Y:S05]  /*3e90*/  BRA `(.L_x_81) ;  /* 0x0000000000087947 */ /* 0x000fea0003800000 */
.L_x_79:
[----:B------:R-:W-:Y:S02]  /*3ea0*/  MOV R2, 0x3ec0 ;  /* 0x00003ec000027802 */ /* 0x000fe40000000f00 */
[----:B---345:R-:W-:Y:S05]  /*3eb0*/  CALL.REL.NOINC `($__internal_2_$__cuda_sm10x_tcgen05_guardrail_trap_unallocated_columns_being_dealloced) ;  /* 0x0000008400347944 */ /* 0x038fea0003c00000 */
.L_x_81:
[----:B------:R-:W-:Y:S01]  /*3ec0*/  NOP ;  /* 0x0000000000007918 */ /* 0x000fe20000000000 */
[----:B----4-:R-:W-:Y:S05]  /*3ed0*/  EXIT ;  /* 0x000000000000794d */ /* 0x010fea0003800000 */
.L_x_54:
[----:B------:R-:W-:-:S09]  /*3ee0*/  UISETP.NE.OR UP5, UPT, UR10, 0x3, !UP5 ;  /* 0x000000030a00788c */ /* 0x000fd2000efa5670 */
[----:B------:R-:W-:Y:S05]  /*3ef0*/  BRA.U UP5, `(.L_x_82) ;  /* 0x0000001105147547 */ /* 0x000fea000b800000 */
[----:B------:R-:W1:Y:S01]  /*3f00*/  LDC R0, c[0x0][0xb30] ;  /* 0x0002cc00ff007b82 */ /* 0x000e620000000800 */
[----:B------:R-:W2:Y:S01]  /*3f10*/  LDCU.64 UR8, c[0x0][0x888] ;  /* 0x00011100ff0877ac */ /* 0x000ea20008000a00 */
[----:B------:R-:W-:Y:S02]  /*3f20*/  HFMA2 R29, -RZ, RZ, 0, 0 ;  /* 0x00000000ff1d7431 */ /* 0x000fe400000001ff */
[----:B------:R-:W-:Y:S01]  /*3f30*/  IMAD.MOV.U32 R31, RZ, RZ, 0x1 ;  /* 0x00000001ff1f7424 */ /* 0x000fe200078e00ff */
[----:B------:R-:W-:Y:S01]  /*3f40*/  MOV R23, 0x2000 ;  /* 0x0000200000177802 */ /* 0x000fe20000000f00 */
[----:B------:R-:W3:Y:S01]  /*3f50*/  LDCU.64 UR4, c[0x0][0x890] ;  /* 0x00011200ff0477ac */ /* 0x000ee20008000a00 */
[----:B------:R-:W-:Y:S01]  /*3f60*/  IMAD.MOV.U32 R30, RZ, RZ, RZ ;  /* 0x000000ffff1e7224 */ /* 0x000fe200078e00ff */
[----:B------:R-:W4:Y:S01]  /*3f70*/  LDC R19, c[0x0][0x370] ;  /* 0x0000dc00ff137b82 */ /* 0x000f220000000800 */
[----:B------:R-:W-:Y:S01]  /*3f80*/  UMOV UR7, 0x400 ;  /* 0x0000040000077882 */ /* 0x000fe20000000000 */
[----:B------:R-:W-:-:S02]  /*3f90*/  UPLOP3.LUT UP1, UPT, UPT, UPT, UPT, 0x40, 0x4 ;  /* 0x000000000004789c */ /* 0x000fc40003f2e870 */
[----:B------:R-:W-:-:S04]  /*3fa0*/  ULEA UR7, UR37, UR7, 0x18 ;  /* 0x0000000725077291 */ /* 0x000fc8000f8ec0ff */
[----:B------:R-:W4:Y:S01]  /*3fb0*/  LDC R2, c[0x0][0xb0c] ;  /* 0x0002c300ff027b82 */ /* 0x000f220000000800 */
[----:B------:R-:W-:Y:S02]  /*3fc0*/  UIADD3 UR13, UPT, UPT, UR7, 0x48, URZ ;  /* 0x00000048070d7890 */ /* 0x000fe4000fffe0ff */
[----:B--2---:R-:W-:Y:S02]  /*3fd0*/  UISETP.NE.U32.AND UP2, UPT, UR8, URZ, UPT ;  /* 0x000000ff0800728c */ /* 0x004fe4000bf45070 */
[----:B------:R-:W-:Y:S02]  /*3fe0*/  UIADD3 UR33, UPT, UPT, UR7, 0x30, URZ ;  /* 0x0000003007217890 */ /* 0x000fe4000fffe0ff */
[----:B---3--:R-:W-:Y:S01]  /*3ff0*/  UISETP.NE.U32.AND UP3, UPT, UR4, URZ, UPT ;  /* 0x000000ff0400728c */ /* 0x008fe2000bf65070 */
[----:B------:R-:W2:Y:S01]  /*4000*/  LDC R18, c[0x0][0xb20] ;  /* 0x0002c800ff127b82 */ /* 0x000ea20000000800 */
[----:B-1----:R-:W-:Y:S01]  /*4010*/  ISETP.NE.AND P1, PT, R0, 0x1, PT ;  /* 0x000000010000780c */ /* 0x002fe20003f25270 */
[----:B------:R-:W-:-:S02]  /*4020*/  UISETP.NE.AND.EX UP2, UPT, UR9, URZ, UPT, UP2 ;  /* 0x000000ff0900728c */ /* 0x000fc4000bf45320 */
[----:B------:R-:W-:Y:S02]  /*4030*/  UIADD3 UR25, UPT, UPT, UR7, 0x38, URZ ;  /* 0x0000003807197890 */ /* 0x000fe4000fffe0ff */
[----:B------:R-:W-:Y:S02]  /*4040*/  UIADD3 UR17, UPT, UPT, UR7, 0x40, URZ ;  /* 0x0000004007117890 */ /* 0x000fe4000fffe0ff */
[----:B------:R-:W1:Y:S01]  /*4050*/  LDC.64 R32, c[0x0][0x348] ;  /* 0x0000d200ff207b82 */ /* 0x000e620000000a00 */
[----:B------:R-:W-:Y:S02]  /*4060*/  UPRMT UR13, UR37, 0x654, UR13 ;  /* 0x00000654250d7896 */ /* 0x000fe4000800000d */
[----:B------:R-:W-:-:S05]  /*4070*/  UISETP.NE.AND.EX UP3, UPT, UR5, URZ, UPT, UP3 ;  /* 0x000000ff0500728c */ /* 0x000fca000bf65330 */
[----:B------:R-:W3:Y:S08]  /*4080*/  LDC.64 R16, c[0x0][0xb10] ;  /* 0x0002c400ff107b82 */ /* 0x000ef00000000a00 */
[----:B------:R-:W1:Y:S08]  /*4090*/  LDC.64 R6, c[0x0][0xb18] ;  /* 0x0002c600ff067b82 */ /* 0x000e700000000a00 */
[----:B------:R-:W1:Y:S08]  /*40a0*/  LDC.64 R4, c[0x0][0xb28] ;  /* 0x0002ca00ff047b82 */ /* 0x000e700000000a00 */
[----:B--2-4-:R-:W1:Y:S02]  /*40b0*/  LDC R22, c[0x0][0x374] ;  /* 0x0000dd00ff167b82 */ /* 0x014e640000000800 */
.L_x_93:
[C---:B------:R-:W-:Y:S02]  /*40c0*/  LEA R0, R30.reuse, UR7, 0x3 ;  /* 0x000000071e007c11 */ /* 0x040fe4000f8e18ff */
[----:B------:R-:W-:Y:S02]  /*40d0*/  SHF.L.U32 R3, R29, 0x1f, RZ ;  /* 0x0000001f1d037819 */ /* 0x000fe400000006ff */
[----:B------:R-:W-:Y:S02]  /*40e0*/  LEA R24, R30, UR7, 0x4 ;  /* 0x000000071e187c11 */ /* 0x000fe4000f8e20ff */
[----:B--2---:R-:W2:Y:S02]  /*40f0*/  SYNCS.PHASECHK.TRANS64.TRYWAIT P0, [R0+URZ+0x80], R3 ;  /* 0x00008003000075a7 */ /* 0x004ea400080011ff */
[----:B--2---:R-:W-:Y:S05]  /*4100*/  @!P0 BRA `(.L_x_83) ;  /* 0x0000007c003c8947 */ /* 0x004fea0003800000 */
.L_x_164:
[----:B------:R-:W-:Y:S01]  /*4110*/  ISETP.GE.AND P0, PT, R72, 0x1, PT ;  /* 0x000000014800780c */ /* 0x000fe20003f06270 */
[----:B------:R-:W4:Y:S01]  /*4120*/  LDS.128 R24, [R24+0xf0] ;  /* 0x0000f00018187984 */ /* 0x000f220000000c00 */
[----:B--2---:R-:W-:Y:S01]  /*4130*/  VIADD R0, R0, 0x90 ;  /* 0x0000009000007836 */ /* 0x004fe20000000000 */
[----:B------:R-:W-:Y:S01]  /*4140*/  @!PT LDS RZ, [RZ] ;  /* 0x00000000fffff984 */ /* 0x000fe20000000800 */
[----:B------:R-:W-:Y:S01]  /*4150*/  @!PT LDS RZ, [RZ] ;  /* 0x00000000fffff984 */ /* 0x000fe20000000800 */
[----:B------:R-:W-:Y:S01]  /*4160*/  @!PT LDS RZ, [RZ] ;  /* 0x00000000fffff984 */ /* 0x000fe20000000800 */
[----:B------:R-:W-:Y:S01]  /*4170*/  @!PT LDS RZ, [RZ] ;  /* 0x00000000fffff984 */ /* 0x000fe20000000800 */
[----:B------:R2:W-:Y:S06]  /*4180*/  MEMBAR.ALL.CTA ;  /* 0x0000000000007992 */ /* 0x0005ec0000008000 */
[----:B--2---:R-:W2:Y:S01]  /*4190*/  FENCE.VIEW.ASYNC.S ;  /* 0x00000000000073c6 */ /* 0x004ea20000000000 */
[----:B------:R-:W-:Y:S04]  /*41a0*/  PRMT R0, RZ, 0x654, R0 ;  /* 0x00000654ff007816 */ /* 0x000fe80000000000 */
[----:B--2---:R2:W-:Y:S01]  /*41b0*/  SYNCS.ARRIVE.TRANS64.RED.A1T0 RZ, [R0+URZ], RZ ;  /* 0x000000ff00ff79a7 */ /* 0x0045e200081004ff */
[----:B----4-:R-:W-:Y:S11]  /*41c0*/  LOP3.LUT P3, RZ, R26, 0x1, RZ, 0xc0, !PT ;  /* 0x000000011aff7812 */ /* 0x010ff6000786c0ff */
[----:B------:R-:W-:Y:S02]  /*41d0*/  @!UPT UIADD3 URZ, UPT, UPT, URZ, URZ, URZ ;  /* 0x000000fffffff290 */ /* 0x000fe4000fffe0ff */
[----:B------:R-:W-:Y:S02]  /*41e0*/  @P3 MOV R13, R24 ;  /* 0x00000018000d3202 */ /* 0x000fe40000000f00 */
[----:B------:R-:W-:Y:S01]  /*41f0*/  @P3 LOP3.LUT R8, R25, 0xffff, RZ, 0xc0, !PT ;  /* 0x0000ffff19083812 */ /* 0x000fe200078ec0ff */
[----:B--2---:R-:W-:Y:S06]  /*4200*/  @!P0 BRA `(.L_x_84) ;  /* 0x0000000000a48947 */ /* 0x004fec0003800000 */
[----:B-1----:R-:W-:Y:S01]  /*4210*/  IMAD.HI.U32 R35, R22, R7, RZ ;  /* 0x0000000716237227 */ /* 0x002fe200078e00ff */
[----:B------:R-:W-:Y:S02]  /*4220*/  ISETP.NE.AND P0, PT, R6, 0x1, PT ;  /* 0x000000010600780c */ /* 0x000fe40003f05270 */
[----:B------:R-:W-:Y:S01]  /*4230*/  ISETP.NE.AND P2, PT, R72, 0x1, PT ;  /* 0x000000014800780c */ /* 0x000fe20003f45270 */
[----:B---3--:R-:W-:Y:S01]  /*4240*/  IMAD.HI.U32 R34, R19, R16, RZ ;  /* 0x0000001013227227 */ /* 0x008fe200078e00ff */
[----:B------:R-:W-:Y:S02]  /*4250*/  SHF.R.U32.HI R35, RZ, R18, R35 ;  /* 0x00000012ff237219 */ /* 0x000fe40000011623 */
[----:B------:R-:W-:Y:S01]  /*4260*/  ISETP.NE.AND P4, PT, R2, 0x1, PT ;  /* 0x000000010200780c */ /* 0x000fe20003f85270 */
[----:B------:R-:W-:Y:S01]  /*4270*/  IMAD.HI.U32 R36, R13, R16, RZ ;  /* 0x000000100d247227 */ /* 0x000fe200078e00ff */
[----:B------:R-:W-:Y:S02]  /*4280*/  SHF.R.U32.HI R34, RZ, R17, R34 ;  /* 0x00000011ff227219 */ /* 0x000fe40000011622 */
[----:B------:R-:W-:Y:S01]  /*4290*/  SEL R3, R22, R35, !P0 ;  /* 0x0000002316037207 */ /* 0x000fe20004000000 */
[C---:B------:R-:W-:Y:S01]  /*42a0*/  IMAD.HI.U32 R35, R8.reuse, R7, RZ ;  /* 0x0000000708237227 */ /* 0x040fe200078e00ff */
[----:B------:R-:W-:Y:S02]  /*42b0*/  SEL R11, R19, R34, !P4 ;  /* 0x00000022130b7207 */ /* 0x000fe40006000000 */
[----:B------:R-:W-:Y:S01]  /*42c0*/  SHF.R.U32.HI R36, RZ, R17, R36 ;  /* 0x00000011ff247219 */ /* 0x000fe20000011624 */
[----:B------:R-:W-:Y:S01]  /*42d0*/  IMAD.HI.U32 R38, R3, R4, RZ ;  /* 0x0000000403267227 */ /* 0x000fe200078e00ff */
[----:B------:R-:W-:Y:S03]  /*42e0*/  SHF.R.U32.HI R35, RZ, R18, R35 ;  /* 0x00000012ff237219 */ /* 0x000fe60000011623 */
[----:B------:R-:W-:Y:S01]  /*42f0*/  IMAD.HI.U32 R34, R11, R4, RZ ;  /* 0x000000040b227227 */ /* 0x000fe200078e00ff */
[----:B------:R-:W-:Y:S02]  /*4300*/  @P2 SHF.R.U32.HI R3, RZ, R5, R38 ;  /* 0x00000005ff032219 */ /* 0x000fe40000011626 */
[----:B------:R-:W-:Y:S02]  /*4310*/  SEL R9, R8, R35, !P0 ;  /* 0x0000002308097207 */ /* 0x000fe40004000000 */
[----:B------:R-:W-:Y:S01]  /*4320*/  @P2 SHF.R.U32.HI R11, RZ, R5, R34 ;  /* 0x00000005ff0b2219 */ /* 0x000fe20000011622 */
[C---:B------:R-:W-:Y:S01]  /*4330*/  IMAD R10, R72.reuse, R3, RZ ;  /* 0x00000003480a7224 */ /* 0x040fe200078e02ff */
[----:B------:R-:W-:Y:S01]  /*4340*/  SEL R3, R13, R36, !P4 ;  /* 0x000000240d037207 */ /* 0x000fe20006000000 */
[C---:B------:R-:W-:Y:S03]  /*4350*/  IMAD.HI.U32 R14, R9.reuse, R4, RZ ;  /* 0x00000004090e7227 */ /* 0x040fe600078e00ff */
[----:B------:R-:W-:Y:S01]  /*4360*/  ISETP.GE.AND P0, PT, R9, R10, PT ;  /* 0x0000000a0900720c */ /* 0x000fe20003f06270 */
[C---:B------:R-:W-:Y:S01]  /*4370*/  IMAD R12, R72.reuse, R11, RZ ;  /* 0x0000000b480c7224 */ /* 0x040fe200078e02ff */
[-C--:B------:R-:W-:Y:S04]  /*4380*/  SHF.R.U32.HI R14, RZ, R5.reuse, R14 ;  /* 0x00000005ff0e7219 */ /* 0x080fe8000001160e */
[----:B------:R-:W-:Y:S02]  /*4390*/  ISETP.GE.OR P0, PT, R3, R12, P0 ;  /* 0x0000000c0300720c */ /* 0x000fe40000706670 */
[----:B------:R-:W-:Y:S05]  /*43a0*/  SEL R15, R9, R14, !P2 ;  /* 0x0000000e090f7207 */ /* 0x000fea0005000000 */
[----:B------:R-:W-:Y:S04]  /*43b0*/  IMAD.MOV R14, RZ, RZ, -R15 ;  /* 0x000000ffff0e7224 */ /* 0x000fe800078e0a0f */
[----:B------:R-:W-:Y:S02]  /*43c0*/  IMAD R14, R72, R14, R9 ;  /* 0x0000000e480e7224 */ /* 0x000fe400078e0209 */
[C---:B------:R-:W-:Y:S05]  /*43d0*/  @!P0 IMAD.HI.U32 R10, R3.reuse, R4, RZ ;  /* 0x00000004030a8227 */ /* 0x040fea00078e00ff */
[----:B------:R-:W-:Y:S04]  /*43e0*/  @!P0 SHF.R.U32.HI R10, RZ, R5, R10 ;  /* 0x00000005ff0a8219 */ /* 0x000fe8000001160a */
[----:B------:R-:W-:Y:S01]  /*43f0*/  @!P0 SEL R0, R3, R10, !P2 ;  /* 0x0000000a03008207 */ /* 0x000fe20005000000 */
[----:B------:R-:W-:Y:S03]  /*4400*/  IMAD.MOV R10, RZ, RZ, -R3 ;  /* 0x000000ffff0a7224 */ /* 0x000fe600078e0a03 */
[----:B------:R-:W-:Y:S01]  /*4410*/  @!P0 IADD3 R15, PT, PT, R15, -R0, RZ ;  /* 0x800000000f0f8210 */ /* 0x000fe20007ffe0ff */
[----:B------:R-:W-:Y:S01]  /*4420*/  @!P0 IMAD R0, R11, R14, R0 ;  /* 0x0000000e0b008224 */ /* 0x000fe200078e0200 */
[----:B------:R-:W-:Y:S01]  /*4430*/  IADD3 R11, PT, PT, -R9, RZ, RZ ;  /* 0x000000ff090b7210 */ /* 0x000fe20007ffe1ff */
[----:B------:R-:W-:Y:S02]  /*4440*/  IMAD R13, R2, R10, R13 ;  /* 0x0000000a020d7224 */ /* 0x000fe400078e020d */
[----:B------:R-:W-:Y:S02]  /*4450*/  @!P0 IMAD R9, R15, R72, R3 ;  /* 0x000000480f098224 */ /* 0x000fe400078e0203 */
[----:B------:R-:W-:Y:S02]  /*4460*/  @!P0 IMAD.MOV.U32 R3, RZ, RZ, R0 ;  /* 0x000000ffff038224 */ /* 0x000fe400078e0000 */
[----:B------:R-:W-:Y:S02]  /*4470*/  IMAD R8, R6, R11, R8 ;  /* 0x0000000b06087224 */ /* 0x000fe400078e0208 */
[----:B------:R-:W-:Y:S02]  /*4480*/  IMAD R13, R3, R2, R13 ;  /* 0x00000002030d7224 */ /* 0x000fe400078e020d */
[----:B------:R-:W-:Y:S02]  /*4490*/  IMAD R8, R9, R6, R8 ;  /* 0x0000000609087224 */ /* 0x000fe400078e0208 */
.L_x_84:
[----:B------:R-:W-:Y:S05]  /*44a0*/  BRA.U UP1, `(.L_x_85) ;  /* 0x0000000101107547 */ /* 0x000fea000b800000 */
[----:B------:R-:W-:Y:S04]  /*44b0*/  MOV R0, UR6 ;  /* 0x0000000600007c02 */ /* 0x000fe80008000f00 */
[----:B------:R-:W-:Y:S04]  /*44c0*/  SHF.L.U32 R3, R0, 0x1f, RZ ;  /* 0x0000001f00037819 */ /* 0x000fe800000006ff */
[----:B------:R-:W2:Y:S02]  /*44d0*/  SYNCS.PHASECHK.TRANS64.TRYWAIT P0, [UR7+0x78], R3 ;  /* 0x00007803ff0075a7 */ /* 0x000ea40008001107 */
[----:B--2---:R-:W-:Y:S05]  /*44e0*/  @!P0 BRA `(.L_x_86) ;  /* 0x0000007800588947 */ /* 0x004fea0003800000 */
.L_x_85:
[----:B------:R-:W-:Y:S02]  /*44f0*/  R2UR UR35, R21 ;  /* 0x00000000152372ca */ /* 0x000fe400000e0000 */
[----:B------:R-:W-:Y:S02]  /*4500*/  R2UR UR34, R20 ;  /* 0x00000000142272ca */ /* 0x000fe400000e0000 */
[----:B------:R-:W-:Y:S02]  /*4510*/  ISETP.NE.U32.AND P2, PT, RZ, UR4, PT ;  /* 0x00000004ff007c0c */ /* 0x000fe4000bf45070 */
[----:B------:R-:W-:Y:S02]  /*4520*/  SHF.L.U32 R12, R31, 0x1f, RZ ;  /* 0x0000001f1f0c7819 */ /* 0x000fe400000006ff */
[----:B------:R-:W-:Y:S05]  /*4530*/  ISETP.NE.AND.EX P2, PT, RZ, UR5, PT, P2 ;  /* 0x00000005ff007c0c */ /* 0x000fea000bf45320 */
[----:B------:R-:W-:Y:S02]  /*4540*/  USHF.L.U32 UR35, UR35, 0x7, URZ ;  /* 0x0000000723237899 */ /* 0x000fe400080006ff */
[----:B------:R-:W-:Y:S01]  /*4550*/  USHF.L.U32 UR34, UR34, 0x8, URZ ;  /* 0x0000000822227899 */ /* 0x000fe200080006ff */
[----:B------:R-:W-:Y:S11]  /*4560*/  BRA.U !UP3, `(.L_x_87) ;  /* 0x000000010b347547 */ /* 0x000ff6000b800000 */
[----:B------:R-:W-:Y:S01]  /*4570*/  UPLOP3.LUT UP0, UPT, UPT, UPT, UP2, 0x80, 0x8 ;  /* 0x000000000008789c */ /* 0x000fe20003f0f020 */
[----:B--2---:R-:W-:Y:S02]  /*4580*/  HFMA2 R0, -RZ, RZ, 0, 5.9604644775390625e-08 ;  /* 0x00000001ff007431 */ /* 0x004fe400000001ff */
[----:B------:R-:W-:Y:S03]  /*4590*/  IMAD.MOV.U32 R153, RZ, RZ, 0x1 ;  /* 0x00000001ff997424 */ /* 0x000fe600078e00ff */
[----:B------:R-:W-:Y:S05]  /*45a0*/  PLOP3.LUT P0, PT, PT, PT, UP0, 0x80, 0x8 ;  /* 0x000000000008781c */ /* 0x000fea0003f0f008 */
[----:B------:R-:W2:Y:S01]  /*45b0*/  @UP0 LDCU.64 UR10, c[0x0][0x888] ;  /* 0x00011100ff0a07ac */ /* 0x000ea20008000a00 */
[----:B------:R-:W-:Y:S07]  /*45c0*/  @UP0 UIMAD UR8, UR36, UR4, URZ ;  /* 0x00000004240802a4 */ /* 0x000fee000f8e02ff */
[----:B------:R-:W-:Y:S01]  /*45d0*/  @!P0 PRMT R153, R0, 0x7610, R153 ;  /* 0x0000761000998816 */ /* 0x000fe20000000099 */
[----:B--2---:R-:W-:Y:S03]  /*45e0*/  @UP0 UIMAD.WIDE UR10, UR8, 0x4, UR10 ;  /* 0x00000004080a08a5 */ /* 0x004fe6000f8e020a */
[----:B------:R-:W2:Y:S03]  /*45f0*/  @!UP0 LDCU UR8, c[0x0][0x880] ;  /* 0x00011000ff0887ac */ /* 0x000ea60008000800 */
[----:B------:R-:W-:Y:S01]  /*4600*/  IMAD.U32 R10, RZ, RZ, UR10 ;  /* 0x0000000aff0a7e24 */ /* 0x000fe2000f8e00ff */
[----:B------:R-:W-:Y:S05]  /*4610*/  MOV R11, UR11 ;  /* 0x0000000b000b7c02 */ /* 0x000fea0008000f00 */
[----:B-----5:R4:W5:Y:S02]  /*4620*/  @P0 LDG.E R82, desc[UR46][R10.64] ;  /* 0x0000002e0a520981 */ /* 0x020964000c1e1900 */
[----:B--2-4-:R-:W-:Y:S07]  /*4630*/  @!P0 IMAD.U32 R82, RZ, RZ, UR8 ;  /* 0x00000008ff528e24 */ /* 0x014fee000f8e00ff */
.L_x_87:
[----:B-----5:R-:W-:Y:S01]  /*4640*/  @!P2 ISETP.EQ.AND P0, PT, R82, RZ, PT ;  /* 0x000000ff5200a20c */ /* 0x020fe20003f02270 */
[----:B------:R-:W-:Y:S01]  /*4650*/  @!UPT UIADD3 URZ, UPT, UPT, URZ, URZ, URZ ;  /* 0x000000fffffff290 */ /* 0x000fe2000fffe0ff */
[----:B------:R-:W-:Y:S11]  /*4660*/  @!P2 BRA `(.L_x_88) ;  /* 0x000000000014a947 */ /* 0x000ff60003800000 */
[----:B------:R-:W-:Y:S02]  /*4670*/  LOP3.LUT P2, RZ, R153, 0xff, RZ, 0xc0, !PT ;  /* 0x000000ff99ff7812 */ /* 0x000fe4000784c0ff */
[----:B------:R-:W-:Y:S04]  /*4680*/  PLOP3.LUT P0, PT, PT, PT, UP0, 0x80, 0x8 ;  /* 0x000000000008781c */ /* 0x000fe80003f0f008 */
[----:B------:R-:W-:Y:S07]  /*4690*/  PLOP3.LUT P0, PT, P0, PT, PT, 0x8, 0x80 ;  /* 0x000000000080781c */ /* 0x000fee000070e170 */
[----:B------:R-:W-:Y:S11]  /*46a0*/  @P2 ISETP.EQ.AND P0, PT, R82, RZ, PT ;  /* 0x000000ff5200220c */ /* 0x000ff60003f02270 */
[----:B------:R-:W-:Y:S02]  /*46b0*/  @!UPT UIADD3 URZ, UPT, UPT, URZ, URZ, URZ ;  /* 0x000000fffffff290 */ /* 0x000fe4000fffe0ff */
.L_x_88:
[----:B------:R-:W4:Y:S01]  /*46c0*/  SYNCS.PHASECHK.TRANS64.TRYWAIT P2, [UR7+0x50], R12 ;  /* 0x0000500cff0075a7 */ /* 0x000f220008041107 */
[----:B------:R-:W-:Y:S04]  /*46d0*/  ELECT P4, URZ, PT ;  /* 0x0000000000ff782f */ /* 0x000fe80003880000 */
[----:B------:R-:W-:Y:S11]  /*46e0*/  PLOP3.LUT P4, PT, P0, P4, PT, 0xf2, 0x2f ;  /* 0x00000000002f781c */ /* 0x000ff60000789e72 */
[----:B------:R-:W-:Y:S02]  /*46f0*/  @!UPT UIADD3 URZ, UPT, UPT, URZ, URZ, URZ ;  /* 0x000000fffffff290 */ /* 0x000fe4000fffe0ff */
[----:B-1----:R-:W-:Y:S05]  /*4700*/  @!P4 IADD3 R9, P0, PT, R32, 0x580, RZ ;  /* 0x000005802009c810 */ /* 0x002fea0007f1e0ff */
[----:B--2---:R-:W-:Y:S01]  /*4710*/  @!P4 IMAD.X R0, RZ, RZ, R33, P0 ;  /* 0x000000ffff00c224 */ /* 0x004fe200000e0621 */
[----:B----4-:R-:W-:Y:S07]  /*4720*/  @!P2 BRA `(.L_x_89) ;  /* 0x0000007400e0a947 */ /* 0x010fee0003800000 */
.L_x_167:
[----:B------:R-:W-:Y:S01]  /*4730*/  @!P4 R2UR UR8, R0 ;  /* 0x000000000008c2ca */ /* 0x000fe200000e0000 */
[----:B------:R-:W-:Y:S01]  /*4740*/  VOTEU.ALL UP1, P4 ;  /* 0x0000000000ff7886 */ /* 0x000fe20002020000 */
[----:B------:R-:W-:Y:S01]  /*4750*/  @!P4 R2UR UR9, R9 ;  /* 0x000000000909c2ca */ /* 0x000fe200000e0000 */
[----:B------:R-:W-:Y:S01]  /*4760*/  @!P4 IMAD.MOV.U32 R0, RZ, RZ, 0x2000 ;  /* 0x00002000ff00c424 */ /* 0x000fe200078e00ff */
[----:B------:R-:W-:Y:S01]  /*4770*/  UMOV UR10, 0x0 ;  /* 0x00000000000a7882 */ /* 0x000fe20000000000 */
[----:B------:R-:W-:Y:S01]  /*4780*/  UMOV UR11, 0x10000000 ;  /* 0x10000000000b7882 */ /* 0x000fe20000000000 */
[----:B------:R-:W-:Y:S01]  /*4790*/  @!UP1 UIADD3 UR32, UPT, UPT, UR7, 0x200, URZ ;  /* 0x0000020007209890 */ /* 0x000fe2000fffe0ff */
[----:B------:R-:W-:Y:S01]  /*47a0*/  @!P4 IADD3 R9, P0, PT, R32, 0x580, RZ ;  /* 0x000005802009c810 */ /* 0x000fe20007f1e0ff */
[----:B------:R-:W-:Y:S05]  /*47b0*/  VOTEU.ALL UP1, P4 ;  /* 0x0000000000ff7886 */ /* 0x000fea0002020000 */
[----:B------:R-:W-:Y:S01]  /*47c0*/  IMAD.U32 R11, RZ, RZ, UR8 ;  /* 0x00000008ff0b7e24 */ /* 0x000fe2000f8e00ff */
[----:B------:R-:W-:Y:S01]  /*47d0*/  UPRMT UR8, UR37, 0x654, UR33 ;  /* 0x0000065425087896 */ /* 0x000fe20008000021 */
[----:B------:R-:W-:Y:S03]  /*47e0*/  IMAD.U32 R10, RZ, RZ, UR9 ;  /* 0x00000009ff0a7e24 */ /* 0x000fe6000f8e00ff */
[----:B------:R-:W-:Y:S02]  /*47f0*/  @!P4 R2UR UR15, R11 ;  /* 0x000000000b0fc2ca */ /* 0x000fe400000e0000 */
[----:B------:R-:W-:Y:S11]  /*4800*/  @!P4 R2UR UR14, R10 ;  /* 0x000000000a0ec2ca */ /* 0x000ff600000e0000 */
[----:B------:R-:W-:Y:S02]  /*4810*/  @!UPT UIADD3 URZ, UPT, UPT, URZ, URZ, URZ ;  /* 0x000000fffffff290 */ /* 0x000fe4000fffe0ff */
[----:B------:R2:W-:Y:S01]  /*4820*/  @!UP1 UTMALDG.3D [UR32], [UR14], desc[UR10] ;  /* 0x00000a200e0095b4 */ /* 0x0005e20008011000 */
[----:B------:R4:W-:Y:S01]  /*4830*/  @!P4 SYNCS.ARRIVE.TRANS64.RED.A0TR RZ, [UR7+0x30], R0 ;  /* 0x00003000ffffc9a7 */ /* 0x0009e20008300407 */
[----:B------:R-:W-:Y:S01]  /*4840*/  SYNCS.ARRIVE.TRANS64.RED.A1T0 RZ, [UR8], RZ ;  /* 0x000000ffffff79a7 */ /* 0x000fe20008100408 */
[----:B----4-:R-:W-:Y:S01]  /*4850*/  @!P4 IMAD.X R0, RZ, RZ, R33, P0 ;  /* 0x000000ffff00c224 */ /* 0x010fe200000e0621 */
[----:B------:R-:W4:Y:S02]  /*4860*/  SYNCS.PHASECHK.TRANS64.TRYWAIT P2, [UR7+0x58], R12 ;  /* 0x0000580cff0075a7 */ /* 0x000f240008041107 */
[----:B--2-4-:R-:W-:Y:S05]  /*4870*/  @!P2 BRA `(.L_x_90) ;  /* 0x0000007400a4a947 */ /* 0x014fea0003800000 */
.L_x_169:
        /* <DEDUP_REMOVED lines=8> */
[----:B------:R-:W-:Y:S01]  /*4900*/  @!UP1 UIADD3 UR24, UPT, UPT, UR7, 0x2200, URZ ;  /* 0x0000220007189890 */ /* 0x000fe2000fffe0ff */
[----:B------:R-:W-:Y:S01]  /*4910*/  VOTEU.ALL UP1, P4 ;  /* 0x0000000000ff7886 */ /* 0x000fe20002020000 */
[----:B------:R-:W-:Y:S01]  /*4920*/  UMOV UR27, UR35 ;  /* 0x00000023001b7c82 */ /* 0x000fe20008000000 */
[----:B------:R-:W-:Y:S02]  /*4930*/  UMOV UR28, UR36 ;  /* 0x00000024001c7c82 */ /* 0x000fe40008000000 */
[----:B------:R-:W-:Y:S01]  /*4940*/  IMAD.U32 R11, RZ, RZ, UR8 ;  /* 0x00000008ff0b7e24 */ /* 0x000fe2000f8e00ff */
[----:B------:R-:W-:Y:S01]  /*4950*/  UPRMT UR8, UR37, 0x654, UR25 ;  /* 0x0000065425087896 */ /* 0x000fe20008000019 */
[----:B------:R-:W-:Y:S02]  /*4960*/  IMAD.U32 R10, RZ, RZ, UR9 ;  /* 0x00000009ff0a7e24 */ /* 0x000fe4000f8e00ff */
[----:B------:R-:W-:Y:S01]  /*4970*/  @!P4 IMAD.X R20, RZ, RZ, R33, P0 ;  /* 0x000000ffff14c224 */ /* 0x000fe200000e0621 */
[----:B------:R-:W-:Y:S02]  /*4980*/  @!P4 R2UR UR15, R11 ;  /* 0x000000000b0fc2ca */ /* 0x000fe400000e0000 */
[----:B------:R-:W-:Y:S11]  /*4990*/  @!P4 R2UR UR14, R10 ;  /* 0x000000000a0ec2ca */ /* 0x000ff600000e0000 */
[----:B------:R-:W-:Y:S02]  /*49a0*/  @!UPT UIADD3 URZ, UPT, UPT, URZ, URZ, URZ ;  /* 0x000000fffffff290 */ /* 0x000fe4000fffe0ff */
[----:B------:R2:W-:Y:S01]  /*49b0*/  @!UP1 UTMALDG.3D [UR24], [UR14], desc[UR10] ;  /* 0x00000a180e0095b4 */ /* 0x0005e20008011000 */
[----:B------:R2:W-:Y:S01]  /*49c0*/  @!P4 SYNCS.ARRIVE.TRANS64.RED.A0TR RZ, [UR7+0x38], R0 ;  /* 0x00003800ffffc9a7 */ /* 0x0005e20008300407 */
[----:B------:R-:W-:Y:S01]  /*49d0*/  SYNCS.ARRIVE.TRANS64.RED.A1T0 RZ, [UR8], RZ ;  /* 0x000000ffffff79a7 */ /* 0x000fe20008100408 */
[----:B------:R-:W4:Y:S02]  /*49e0*/  SYNCS.PHASECHK.TRANS64.TRYWAIT P2, [UR7+0x60], R12 ;  /* 0x0000600cff0075a7 */ /* 0x000f240008041107 */
[----:B--2-4-:R-:W-:Y:S05]  /*49f0*/  @!P2 BRA `(.L_x_91) ;  /* 0x00000074005ca947 */ /* 0x014fea0003800000 */
.L_x_171:
[----:B------:R-:W2:Y:S01]  /*4a00*/  LDC.64 R14, c[0x0][0xb10] ;  /* 0x0002c400ff0e7b82 */ /* 0x000ea20000000a00 */
[----:B------:R-:W-:Y:S01]  /*4a10*/  @!P4 R2UR UR8, R20 ;  /* 0x000000001408c2ca */ /* 0x000fe200000e0000 */
[----:B------:R-:W-:Y:S01]  /*4a20*/  VOTEU.ALL UP1, P4 ;  /* 0x0000000000ff7886 */ /* 0x000fe20002020000 */
[----:B------:R-:W-:Y:S01]  /*4a30*/  @!P4 R2UR UR9, R21 ;  /* 0x000000001509c2ca */ /* 0x000fe200000e0000 */
[----:B------:R-:W-:Y:S01]  /*4a40*/  UMOV UR10, 0x0 ;  /* 0x00000000000a7882 */ /* 0x000fe20000000000 */
[----:B------:R-:W-:Y:S03]  /*4a50*/  UMOV UR11, 0x10000000 ;  /* 0x10000000000b7882 */ /* 0x000fe60000000000 */
[----:B------:R-:W4:Y:S01]  /*4a60*/  LDC.64 R10, c[0x0][0xb18] ;  /* 0x0002c600ff0a7b82 */ /* 0x000f220000000a00 */
[----:B------:R-:W-:Y:S01]  /*4a70*/  @!UP1 UIADD3 UR18, UPT, UPT, UR34, 0x80, URZ ;  /* 0x0000008022129890 */ /* 0x000fe2000fffe0ff */
[----:B------:R-:W-:Y:S01]  /*4a80*/  @P3 SHF.R.U32.HI R28, RZ, 0x10, R25 ;  /* 0x00000010ff1c3819 */ /* 0x000fe20000011619 */
[----:B------:R-:W-:Y:S01]  /*4a90*/  @!UP1 UIADD3 UR16, UPT, UPT, UR7, 0x4200, URZ ;  /* 0x0000420007109890 */ /* 0x000fe2000fffe0ff */
[----:B------:R-:W-:Y:S01]  /*4aa0*/  VIADD R30, R30, 0x1 ;  /* 0x000000011e1e7836 */ /* 0x000fe20000000000 */
[----:B------:R-:W-:Y:S03]  /*4ab0*/  VOTEU.ALL UP1, P4 ;  /* 0x0000000000ff7886 */ /* 0x000fe60002020000 */
[----:B------:R-:W5:Y:S01]  /*4ac0*/  @!P1 LDC R0, c[0x0][0xb20] ;  /* 0x0002c800ff009b82 */ /* 0x000f620000000800 */
[----:B------:R-:W-:Y:S01]  /*4ad0*/  UMOV UR19, UR35 ;  /* 0x0000002300137c82 */ /* 0x000fe20008000000 */
[----:B------:R-:W-:Y:S01]  /*4ae0*/  IMAD.U32 R21, RZ, RZ, UR8 ;  /* 0x00000008ff157e24 */ /* 0x000fe2000f8e00ff */
[----:B------:R-:W-:Y:S05]  /*4af0*/  UMOV UR20, UR36 ;  /* 0x0000002400147c82 */ /* 0x000fea0008000000 */
[----:B-1----:R-:W1:Y:S01]  /*4b00*/  @!P1 LDC R3, c[0x0][0xb0c] ;  /* 0x0002c300ff039b82 */ /* 0x002e620000000800 */
[----:B------:R-:W-:Y:S01]  /*4b10*/  IMAD.U32 R20, RZ, RZ, UR9 ;  /* 0x00000009ff147e24 */ /* 0x000fe2000f8e00ff */
[----:B------:R-:W-:Y:S01]  /*4b20*/  UPRMT UR8, UR37, 0x654, UR17 ;  /* 0x0000065425087896 */ /* 0x000fe20008000011 */
[----:B------:R-:W-:Y:S03]  /*4b30*/  @!P4 R2UR UR15, R21 ;  /* 0x00000000150fc2ca */ /* 0x000fe600000e0000 */
[----:B------:R-:W-:Y:S01]  /*4b40*/  @!P4 R2UR UR14, R20 ;  /* 0x00000000140ec2ca */ /* 0x000fe200000e0000 */
[----:B------:R-:W-:Y:S11]  /*4b50*/  @!P4 IMAD.MOV.U32 R20, RZ, RZ, 0x2000 ;  /* 0x00002000ff14c424 */ /* 0x000ff600078e00ff */
[----:B------:R-:W-:Y:S01]  /*4b60*/  @!UPT UIADD3 URZ, UPT, UPT, URZ, URZ, URZ ;  /* 0x000000fffffff290 */ /* 0x000fe2000fffe0ff */
[----:B------:R1:W-:Y:S01]  /*4b70*/  @!UP1 UTMALDG.3D [UR16], [UR14], desc[UR10] ;  /* 0x00000a100e0095b4 */ /* 0x0003e20008011000 */
[----:B------:R1:W-:Y:S02]  /*4b80*/  @!P4 SYNCS.ARRIVE.TRANS64.RED.A0TR RZ, [UR7+0x40], R20 ;  /* 0x00004014ffffc9a7 */ /* 0x0003e40008300407 */
[----:B-1----:R-:W-:Y:S01]  /*4b90*/  @!P1 ISETP.NE.AND P2, PT, R3, 0x1, PT ;  /* 0x000000010300980c */ /* 0x002fe20003f45270 */
[C---:B--2---:R-:W-:Y:S01]  /*4ba0*/  @!P1 IMAD.HI.U32 R14, R13.reuse, R14, RZ ;  /* 0x0000000e0d0e9227 */ /* 0x044fe200078e00ff */
[----:B----4-:R-:W-:Y:S03]  /*4bb0*/  @!P1 ISETP.NE.AND P0, PT, R10, 0x1, PT ;  /* 0x000000010a00980c */ /* 0x010fe60003f05270 */
[C---:B------:R-:W-:Y:S01]  /*4bc0*/  @!P1 IMAD.HI.U32 R11, R8.reuse, R11, RZ ;  /* 0x0000000b080b9227 */ /* 0x040fe200078e00ff */
[----:B------:R-:W-:Y:S04]  /*4bd0*/  @!P1 SHF.R.U32.HI R14, RZ, R15, R14 ;  /* 0x0000000fff0e9219 */ /* 0x000fe8000001160e */
[----:B-----5:R-:W-:Y:S01]  /*4be0*/  @!P1 SHF.R.U32.HI R9, RZ, R0, R11 ;  /* 0x00000000ff099219 */ /* 0x020fe2000001160b */
[----:B------:R-:W-:Y:S01]  /*4bf0*/  SYNCS.ARRIVE.TRANS64.RED.A1T0 RZ, [UR8], RZ ;  /* 0x000000ffffff79a7 */ /* 0x000fe20008100408 */
[----:B------:R-:W-:Y:S02]  /*4c00*/  @!P1 SEL R14, R13, R14, !P2 ;  /* 0x0000000e0d0e9207 */ /* 0x000fe40005000000 */
[----:B------:R-:W-:Y:S01]  /*4c10*/  @!P1 SEL R9, R8, R9, !P0 ;  /* 0x0000000908099207 */ /* 0x000fe20004000000 */
[----:B------:R-:W1:Y:S04]  /*4c20*/  SYNCS.PHASECHK.TRANS64.TRYWAIT P5, [UR7+0x68], R12 ;  /* 0x0000680cff0075a7 */ /* 0x000e6800080a1107 */
[----:B------:R-:W-:Y:S02]  /*4c30*/  @!P1 IMAD.IADD R0, R9, 0x1, -R14 ;  /* 0x0000000109009824 */ /* 0x000fe400078e0a0e */
[----:B------:R-:W-:Y:S02]  /*4c40*/  @!P1 IMAD.IADD R9, R14, 0x1, -R9 ;  /* 0x000000010e099824 */ /* 0x000fe400078e0a09 */
[----:B------:R-:W-:Y:S02]  /*4c50*/  @!P1 IMAD R13, R0, R3, R13 ;  /* 0x00000003000d9224 */ /* 0x000fe400078e020d */
[----:B------:R-:W-:Y:S01]  /*4c60*/  @!P1 IMAD R8, R9, R10, R8 ;  /* 0x0000000a09089224 */ /* 0x000fe200078e0208 */
[----:B-1----:R-:W-:Y:S06]  /*4c70*/  @!P5 BRA `(.L_x_92) ;  /* 0x0000007000d4d947 */ /* 0x002fec0003800000 */
.L_x_173:
[----:B-1----:R-:W-:Y:S01]  /*4c80*/  @!P4 IADD3 R3, P0, PT, R32, 0x580, RZ ;  /* 0x000005802003c810 */ /* 0x002fe20007f1e0ff */
[----:B------:R-:W-:Y:S01]  /*4c90*/  VOTEU.ALL UP1, P4 ;  /* 0x0000000000ff7886 */ /* 0x000fe20002020000 */
[----:B------:R-:W-:Y:S01]  /*4ca0*/  UMOV UR18, 0x0 ;  /* 0x0000000000127882 */ /* 0x000fe20000000000 */
[----:B------:R-:W-:Y:S01]  /*4cb0*/  UMOV UR19, 0x10000000 ;  /* 0x1000000000137882 */ /* 0x000fe20000000000 */
[----:B------:R-:W-:Y:S01]  /*4cc0*/  @!P4 R2UR UR9, R3 ;  /* 0x000000000309c2ca */ /* 0x000fe200000e0000 */
[----:B------:R-:W-:Y:S01]  /*4cd0*/  @!P4 IMAD.X R0, RZ, RZ, R33, P0 ;  /* 0x000000ffff00c224 */ /* 0x000fe200000e0621 */
[----:B------:R-:W-:Y:S01]  /*4ce0*/  @!UP1 UIADD3 UR10, UPT, UPT, UR34, 0xc0, URZ ;  /* 0x000000c0220a9890 */ /* 0x000fe2000fffe0ff */
[----:B------:R-:W-:Y:S01]  /*4cf0*/  ISETP.NE.AND P0, PT, R30, 0x2, PT ;  /* 0x000000021e00780c */ /* 0x000fe20003f05270 */
[----:B------:R-:W-:Y:S01]  /*4d00*/  UMOV UR11, UR35 ;  /* 0x00000023000b7c82 */ /* 0x000fe20008000000 */
[----:B------:R-:W-:Y:S01]  /*4d10*/  UMOV UR12, UR36 ;  /* 0x00000024000c7c82 */ /* 0x000fe20008000000 */
[----:B------:R-:W-:Y:S01]  /*4d20*/  @!P4 R2UR UR8, R0 ;  /* 0x000000000008c2ca */ /* 0x000fe200000e0000 */
[----:B------:R-:W-:Y:S01]  /*4d30*/  IMAD.IADD R20, R8, 0x1, R152 ;  /* 0x0000000108147824 */ /* 0x000fe200078e0298 */
[----:B------:R-:W-:Y:S01]  /*4d40*/  @P3 R2UR UR36, R28 ;  /* 0x000000001c2432ca */ /* 0x000fe200000e0000 */
[----:B------:R-:W-:Y:S01]  /*4d50*/  IMAD.IADD R21, R13, 0x1, R154 ;  /* 0x000000010d157824 */ /* 0x000fe200078e029a */
[----:B------:R-:W-:Y:S02]  /*4d60*/  SEL R0, RZ, 0x1, P0 ;  /* 0x00000001ff007807 */ /* 0x000fe40000000000 */
[----:B------:R-:W-:Y:S01]  /*4d70*/  LOP3.LUT R31, R31, 0x1, RZ, 0x3c, !PT ;  /* 0x000000011f1f7812 */ /* 0x000fe200078e3cff */
[----:B------:R-:W-:Y:S01]  /*4d80*/  IMAD.U32 R10, RZ, RZ, UR9 ;  /* 0x00000009ff0a7e24 */ /* 0x000fe2000f8e00ff */
[----:B------:R-:W-:Y:S01]  /*4d90*/  @!UP1 UIADD3 UR9, UPT, UPT, UR7, 0x48, URZ ;  /* 0x0000004807099890 */ /* 0x000fe2000fffe0ff */
[----:B------:R-:W-:Y:S02]  /*4da0*/  LOP3.LUT R29, R29, R0, RZ, 0x3c, !PT ;  /* 0x000000001d1d7212 */ /* 0x000fe400078e3cff */
[----:B------:R-:W-:Y:S02]  /*4db0*/  SEL R30, R30, RZ, P0 ;  /* 0x000000ff1e1e7207 */ /* 0x000fe40000000000 */
[----:B------:R-:W-:Y:S01]  /*4dc0*/  IMAD.U32 R11, RZ, RZ, UR8 ;  /* 0x00000008ff0b7e24 */ /* 0x000fe2000f8e00ff */
[----:B------:R-:W-:Y:S01]  /*4dd0*/  @!P4 R2UR UR14, R10 ;  /* 0x000000000a0ec2ca */ /* 0x000fe200000e0000 */
[----:B------:R-:W-:Y:S01]  /*4de0*/  @!UP1 UIADD3 UR8, UPT, UPT, UR7, 0x6200, URZ ;  /* 0x0000620007089890 */ /* 0x000fe2000fffe0ff */
[----:B------:R-:W-:Y:S02]  /*4df0*/  VOTEU.ALL UP1, P4 ;  /* 0x0000000000ff7886 */ /* 0x000fe40002020000 */
[----:B------:R-:W-:Y:S11]  /*4e00*/  @!P4 R2UR UR15, R11 ;  /* 0x000000000b0fc2ca */ /* 0x000ff600000e0000 */
[----:B------:R-:W-:Y:S02]  /*4e10*/  @!UPT UIADD3 URZ, UPT, UPT, URZ, URZ, URZ ;  /* 0x000000fffffff290 */ /* 0x000fe4000fffe0ff */
[----:B------:R2:W-:Y:S01]  /*4e20*/  @!UP1 UTMALDG.3D [UR8], [UR14], desc[UR18] ;  /* 0x000012080e0095b4 */ /* 0x0005e20008011000 */
[----:B------:R2:W-:Y:S01]  /*4e30*/  @!P4 SYNCS.ARRIVE.TRANS64.RED.A0TR RZ, [UR7+0x48], R23 ;  /* 0x00004817ffffc9a7 */ /* 0x0005e20008300407 */
[----:B------:R-:W-:Y:S01]  /*4e40*/  UPLOP3.LUT UP1, UPT, UPT, UPT, UPT, 0x80, 0x8 ;  /* 0x000000000008789c */ /* 0x000fe20003f2f070 */
[----:B------:R-:W-:Y:S01]  /*4e50*/  SYNCS.ARRIVE.TRANS64.RED.A1T0 RZ, [UR13], RZ ;  /* 0x000000ffffff79a7 */ /* 0x000fe2000810040d */
[----:B------:R-:W-:Y:S09]  /*4e60*/  @P3 BRA `(.L_x_93) ;  /* 0xfffffff000943947 */ /* 0x000ff2000383ffff */
[----:B------:R-:W-:-:S04]  /*4e70*/  SHF.L.U32 R3, R31, 0x1f, RZ ;  /* 0x0000001f1f037819 */ /* 0x000fc800000006ff */
[----:B------:R-:W1:Y:S02]  /*4e80*/  SYNCS.PHASECHK.TRANS64.TRYWAIT P0, [UR7+0x50], R3 ;  /* 0x00005003ff0075a7 */ /* 0x000e640008001107 */
[----:B-1----:R-:W-:Y:S05]  /*4e90*/  @!P0 BRA `(.L_x_94) ;  /* 0x0000007000648947 */ /* 0x002fea0003800000 */
.L_x_175:
[----:B------:R-:W4:Y:S02]  /*4ea0*/  SYNCS.PHASECHK.TRANS64.TRYWAIT P0, [UR7+0x58], R3 ;  /* 0x00005803ff0075a7 */ /* 0x000f240008001107 */
[----:B----4-:R-:W-:Y:S05]  /*4eb0*/  @!P0 BRA `(.L_x_95) ;  /* 0x0000007000748947 */ /* 0x010fea0003800000 */
.L_x_177:
[----:B------:R-:W4:Y:S02]  /*4ec0*/  SYNCS.PHASECHK.TRANS64.TRYWAIT P0, [UR7+0x60], R3 ;  /* 0x00006003ff0075a7 */ /* 0x000f240008001107 */
[----:B----4-:R-:W-:Y:S05]  /*4ed0*/  @!P0 BRA `(.L_x_96) ;  /* 0x0000007000848947 */ /* 0x010fea0003800000 */
.L_x_179:
[----:B-1----:R-:W-:-:S07]  /*4ee0*/  MOV R0, UR7 ;  /* 0x0000000700007c02 */ /* 0x002fce0008000f00 */
.L_x_97:
[----:B-1----:R-:W-:-:S04]  /*4ef0*/  SHF.L.U32 R3, R31, 0x1f, RZ ;  /* 0x0000001f1f037819 */ /* 0x002fc800000006ff */
[----:B------:R1:W4:Y:S03]  /*4f00*/  SYNCS.PHASECHK.TRANS64.TRYWAIT P0, [R0+URZ+0x68], R3 ;  /* 0x00006803000075a7 */ /* 0x00032600080011ff */
[----:B----4-:R-:W-:Y:S05]  /*4f10*/  @!P0 NANOSLEEP.SYNCS 0x989680 ;  /* 0x009896800000895d */ /* 0x010fea0003900000 */
[----:B------:R-:W4:Y:S02]  /*4f20*/  @!P0 SYNCS.PHASECHK.TRANS64 P0, [R0+URZ+0x68], R3 ;  /* 0x00006803000085a7 */ /* 0x000f2400080010ff */
[----:B--2-4-:R-:W-:Y:S05]  /*4f30*/  @P0 EXIT ;  /* 0x000000000000094d */ /* 0x014fea0003800000 */
[----:B------:R-:W-:Y:S05]  /*4f40*/  BRA `(.L_x_97) ;  /* 0xfffffffc00e87947 */ /* 0x000fea000383ffff */
.L_x_82:
[----:B------:R-:W-:-:S06]  /*4f50*/  UISETP.GE.AND UP1, UPT, UR10, 0x4, UPT ;  /* 0x000000040a00788c */ /* 0x000fcc000bf26270 */
[----:B------:R-:W-:-:S13]  /*4f60*/  PLOP3.LUT P0, PT, PT, PT, UP1, 0x80, 0x8 ;  /* 0x000000000008781c */ /* 0x000fda0003f0f018 */
[----:B------:R-:W-:Y:S05]  /*4f70*/  @!P0 EXIT ;  /* 0x000000000000894d */ /* 0x000fea0003800000 */
[----:B------:R-:W-:Y:S01]  /*4f80*/  BAR.SYNC.DEFER_BLOCKING 0x6, 0xa0 ;  /* 0x0182800000007b1d */ /* 0x000fe20000010000 */
[C---:B------:R-:W-:Y:S01]  /*4f90*/  IMAD.U32 R79, R169.reuse, 0x10000, RZ ;  /* 0x00010000a94f7824 */ /* 0x040fe200078e00ff */
[C---:B------:R-:W-:Y:S01]  /*4fa0*/  R2P PR, R169.reuse, 0x6 ;  /* 0x00000006a9007804 */ /* 0x040fe20000000000 */
[----:B------:R-:W-:Y:S01]  /*4fb0*/  IMAD.SHL.U32 R2, R169, 0x40, RZ ;  /* 0x00000040a9027824 */ /* 0x000fe200078e00ff */
[----:B------:R-:W-:Y:S01]  /*4fc0*/  CS2R R162, SRZ ;  /* 0x0000000000a27805 */ /* 0x000fe2000001ff00 */
[----:B------:R-:W-:Y:S01]  /*4fd0*/  IMAD.MOV.U32 R166, RZ, RZ, 0x20 ;  /* 0x00000020ffa67424 */ /* 0x000fe200078e00ff */
[----:B------:R-:W-:Y:S02]  /*4fe0*/  UMOV UR49, 0x400 ;  /* 0x0000040000317882 */ /* 0x000fe40000000000 */
[----:B------:R-:W1:Y:S01]  /*4ff0*/  LDC R159, c[0x0][0x370] ;  /* 0x0000dc00ff9f7b82 */ /* 0x000e620000000800 */
[----:B------:R-:W-:Y:S01]  /*5000*/  ULEA UR49, UR37, UR49, 0x18 ;  /* 0x0000003125317291 */ /* 0x000fe2000f8ec0ff */
[----:B------:R-:W-:Y:S01]  /*5010*/  LOP3.LUT R79, R79, 0x600000, RZ, 0xc0, !PT ;  /* 0x006000004f4f7812 */ /* 0x000fe200078ec0ff */
[----:B------:R-:W-:Y:S01]  /*5020*/  IMAD.SHL.U32 R155, R169, 0x8, RZ ;  /* 0x00000008a99b7824 */ /* 0x000fe200078e00ff */
[----:B------:R-:W-:Y:S01]  /*5030*/  LOP3.LUT R4, R2, 0x180, RZ, 0xc0, !PT ;  /* 0x0000018002047812 */ /* 0x000fe200078ec0ff */
[----:B------:R-:W-:Y:S01]  /*5040*/  IMAD.MOV.U32 R167, RZ, RZ, 0x10 ;  /* 0x00000010ffa77424 */ /* 0x000fe200078e00ff */
[----:B------:R-:W-:Y:S01]  /*5050*/  SEL R166, R166, 0xffffffe0, !P2 ;  /* 0xffffffe0a6a67807 */ /* 0x000fe20005000000 */
[----:B------:R-:W-:Y:S01]  /*5060*/  UIADD3 UR4, UPT, UPT, UR49, 0x8200, URZ ;  /* 0x0000820031047890 */ /* 0x000fe2000fffe0ff */
[----:B------:R-:W2:Y:S01]  /*5070*/  LDC R74, c[0x0][0xb0c] ;  /* 0x0002c300ff4a7b82 */ /* 0x000ea20000000800 */
[----:B------:R-:W-:Y:S01]  /*5080*/  LOP3.LUT R155, R4, 0x30, R155, 0xf8, !PT ;  /* 0x00000030049b7812 */ /* 0x000fe200078ef89b */
[----:B------:R-:W-:Y:S01]  /*5090*/  IMAD.MOV.U32 R76, RZ, RZ, RZ ;  /* 0x000000ffff4c7224 */ /* 0x000fe200078e00ff */
[----:B------:R-:W-:Y:S01]  /*50a0*/  SEL R167, R167, 0xfffffff0, !P1 ;  /* 0xfffffff0a7a77807 */ /* 0x000fe20004800000 */
[----:B------:R-:W-:Y:S01]  /*50b0*/  IMAD.MOV.U32 R164, RZ, RZ, RZ ;  /* 0x000000ffffa47224 */ /* 0x000fe200078e00ff */
[----:B------:R-:W-:Y:S01]  /*50c0*/  LOP3.LUT R155, R155, 0x1e40, R2, 0xf8, !PT ;  /* 0x00001e409b9b7812 */ /* 0x000fe200078ef802 */
[----:B------:R-:W-:Y:S01]  /*50d0*/  IMAD.MOV.U32 R172, RZ, RZ, RZ ;  /* 0x000000ffffac7224 */ /* 0x000fe200078e00ff */
[----:B------:R-:W-:Y:S01]  /*50e0*/  LOP3.LUT R169, R169, 0x60, RZ, 0xc0, !PT ;  /* 0x00000060a9a97812 */ /* 0x000fe200078ec0ff */
[----:B------:R-:W3:Y:S01]  /*50f0*/  LDC R157, c[0x0][0xb20] ;  /* 0x0002c800ff9d7b82 */ /* 0x000ee20000000800 */
[----:B------:R-:W4:Y:S01]  /*5100*/  LDS R0, [UR49+0x110] ;  /* 0x00011031ff007984 */ /* 0x000f220008000800 */
[----:B------:R-:W-:Y:S01]  /*5110*/  IMAD.MOV.U32 R161, RZ, RZ, RZ ;  /* 0x000000ffffa17224 */ /* 0x000fe200078e00ff */
[----:B------:R-:W1:Y:S01]  /*5120*/  LDCU.64 UR52, c[0x0][0x348] ;  /* 0x00006900ff3477ac */ /* 0x000e620008000a00 */
[----:B------:R-:W-:Y:S01]  /*5130*/  IMAD.U32 R168, RZ, RZ, UR4 ;  /* 0x00000004ffa87e24 */ /* 0x000fe2000f8e00ff */
[----:B------:R-:W1:Y:S03]  /*5140*/  LDCU.64 UR38, c[0x0][0x888] ;  /* 0x00011100ff2677ac */ /* 0x000e660008000a00 */
[----:B------:R-:W1:Y:S01]  /*5150*/  LDC R73, c[0x0][0xb30] ;  /* 0x0002cc00ff497b82 */ /* 0x000e620000000800 */
[----:B------:R-:W1:Y:S01]  /*5160*/  LDCU.64 UR44, c[0x0][0x890] ;  /* 0x00011200ff2c77ac */ /* 0x000e620008000a00 */
[----:B------:R-:W-:-:S06]  /*5170*/  UIADD3 UR48, UPT, UPT, UR49, 0x200, URZ ;  /* 0x0000020031307890 */ /* 0x000fcc000fffe0ff */
[----:B------:R-:W1:Y:S08]  /*5180*/  LDC.64 R150, c[0x0][0xb10] ;  /* 0x0002c400ff967b82 */ /* 0x000e700000000a00 */
[----:B------:R-:W1:Y:S08]  /*5190*/  LDC.64 R70, c[0x0][0xb18] ;  /* 0x0002c600ff467b82 */ /* 0x000e700000000a00 */
[----:B------:R-:W1:Y:S08]  /*51a0*/  LDC.64 R68, c[0x0][0xb28] ;  /* 0x0002ca00ff447b82 */ /* 0x000e700000000a00 */
[----:B------:R-:W1:Y:S01]  /*51b0*/  LDC.64 R148, c[0x0][0x8b0] ;  /* 0x00022c00ff947b82 */ /* 0x000e620000000a00 */
[----:B----4-:R-:W-:Y:S01]  /*51c0*/  IMAD.IADD R79, R0, 0x1, R79 ;  /* 0x00000001004f7824 */ /* 0x010fe200078e024f */
[----:B------:R-:W-:-:S04]  /*51d0*/  SHF.R.S32.HI R0, RZ, 0x4, R166 ;  /* 0x00000004ff007819 */ /* 0x000fc800000114a6 */
[----:B------:R-:W-:Y:S02]  /*51e0*/  LEA.HI.SX32 R165, R167, R0, 0x1c ;  /* 0x00000000a7a57211 */ /* 0x000fe400078fe2ff */
[----:B------:R-:W4:Y:S08]  /*51f0*/  LDC.64 R146, c[0x0][0x8a8] ;  /* 0x00022a00ff927b82 */ /* 0x000f300000000a00 */
[----:B--23--:R-:W1:Y:S02]  /*5200*/  LDC R158, c[0x0][0x374] ;  /* 0x0000dd00ff9e7b82 */ /* 0x00ce640000000800 */
.L_x_139:
[C---:B------:R-:W-:Y:S02]  /*5210*/  LEA R0, R172.reuse, UR49, 0x3 ;  /* 0x00000031ac007c11 */ /* 0x040fe4000f8e18ff */
[----:B------:R-:W-:Y:S02]  /*5220*/  SHF.L.U32 R3, R163, 0x1f, RZ ;  /* 0x0000001fa3037819 */ /* 0x000fe400000006ff */
[----:B-1----:R-:W-:Y:S02]  /*5230*/  LEA R16, R172, UR49, 0x4 ;  /* 0x00000031ac107c11 */ /* 0x002fe4000f8e20ff */
[----:B------:R-:W2:Y:S02]  /*5240*/  SYNCS.PHASECHK.TRANS64.TRYWAIT P0, [R0+URZ+0x80], R3 ;  /* 0x00008003000075a7 */ /* 0x000ea400080011ff */
[----:B--2---:R-:W-:Y:S05]  /*5250*/  @!P0 BRA `(.L_x_98) ;  /* 0x0000006c00bc8947 */ /* 0x004fea0003800000 */
.L_x_180:
[----:B------:R-:W3:Y:S01]  /*5260*/  LDC.64 R12, c[0x0][0xb10] ;  /* 0x0002c400ff0c7b82 */ /* 0x000ee20000000a00 */
[----:B------:R-:W4:Y:S01]  /*5270*/  LDS.128 R16, [R16+0xf0] ;  /* 0x0000f00010107984 */ /* 0x000f220000000c00 */
[----:B-1----:R-:W-:Y:S01]  /*5280*/  ISETP.NE.AND P1, PT, R73, 0x1, PT ;  /* 0x000000014900780c */ /* 0x002fe20003f25270 */
[----:B--2---:R-:W-:Y:S01]  /*5290*/  VIADD R0, R0, 0x90 ;  /* 0x0000009000007836 */ /* 0x004fe20000000000 */
[----:B------:R-:W-:Y:S04]  /*52a0*/  ISETP.GE.AND P0, PT, R72, 0x1, PT ;  /* 0x000000014800780c */ /* 0x000fe80003f06270 */
[----:B------:R-:W1:Y:S01]  /*52b0*/  LDC.64 R10, c[0x0][0xb18] ;  /* 0x0002c600ff0a7b82 */ /* 0x000e620000000a00 */
[----:B------:R-:W-:Y:S01]  /*52c0*/  PRMT R0, RZ, 0x654, R0 ;  /* 0x00000654ff007816 */ /* 0x000fe20000000000 */
[----:B------:R-:W-:Y:S01]  /*52d0*/  @!PT LDS RZ, [RZ] ;  /* 0x00000000fffff984 */ /* 0x000fe20000000800 */
[----:B------:R-:W-:Y:S01]  /*52e0*/  @!PT LDS RZ, [RZ] ;  /* 0x00000000fffff984 */ /* 0x000fe20000000800 */
[----:B------:R-:W-:Y:S01]  /*52f0*/  @!PT LDS RZ, [RZ] ;  /* 0x00000000fffff984 */ /* 0x000fe20000000800 */
[----:B------:R-:W-:Y:S01]  /*5300*/  @!PT LDS RZ, [RZ] ;  /* 0x00000000fffff984 */ /* 0x000fe20000000800 */
[----:B------:R2:W-:Y:S06]  /*5310*/  MEMBAR.ALL.CTA ;  /* 0x0000000000007992 */ /* 0x0005ec0000008000 */
[----:B--2---:R-:W2:Y:S01]  /*5320*/  FENCE.VIEW.ASYNC.S ;  /* 0x00000000000073c6 */ /* 0x004ea20000000000 */
[----:B------:R-:W1:Y:S08]  /*5330*/  @!P1 LDC R14, c[0x0][0xb20] ;  /* 0x0002c800ff0e9b82 */ /* 0x000e700000000800 */
[----:B------:R-:W1:Y:S01]  /*5340*/  @!P1 LDC R9, c[0x0][0xb0c] ;  /* 0x0002c300ff099b82 */ /* 0x000e620000000800 */
[----:B--2---:R2:W-:Y:S01]  /*5350*/  SYNCS.ARRIVE.TRANS64.RED.A1T0 RZ, [R0+URZ], RZ ;  /* 0x000000ff00ff79a7 */ /* 0x0045e200081004ff */
[----:B----4-:R-:W-:Y:S04]  /*5360*/  LOP3.LUT P4, RZ, R18, 0x1, RZ, 0xc0, !PT ;  /* 0x0000000112ff7812 */ /* 0x010fe8000788c0ff */
[----:B------:R-:W-:Y:S09]  /*5370*/  P2R R170, PR, RZ, 0x10 ;  /* 0x00000010ffaa7803 */ /* 0x000ff20000000000 */
[----:B------:R-:W-:Y:S02]  /*5380*/  @P4 MOV R77, R16 ;  /* 0x00000010004d4202 */ /* 0x000fe40000000f00 */
[----:B------:R-:W-:Y:S01]  /*5390*/  @P4 LOP3.LUT R75, R17, 0xffff, RZ, 0xc0, !PT ;  /* 0x0000ffff114b4812 */ /* 0x000fe200078ec0ff */
[----:B--23--:R-:W-:Y:S06]  /*53a0*/  @!P0 BRA `(.L_x_99) ;  /* 0x0000000000a48947 */ /* 0x00cfec0003800000 */
[----:B------:R-:W-:Y:S01]  /*53b0*/  IMAD.HI.U32 R24, R158, R71, RZ ;  /* 0x000000479e187227 */ /* 0x000fe200078e00ff */
[----:B------:R-:W-:Y:S02]  /*53c0*/  ISETP.NE.AND P0, PT, R70, 0x1, PT ;  /* 0x000000014600780c */ /* 0x000fe40003f05270 */
[----:B------:R-:W-:Y:S01]  /*53d0*/  ISETP.NE.AND P2, PT, R72, 0x1, PT ;  /* 0x000000014800780c */ /* 0x000fe20003f45270 */
[-C--:B------:R-:W-:Y:S01]  /*53e0*/  IMAD.HI.U32 R22, R159, R150.reuse, RZ ;  /* 0x000000969f167227 */ /* 0x080fe200078e00ff */
[----:B------:R-:W-:Y:S02]  /*53f0*/  SHF.R.U32.HI R23, RZ, R157, R24 ;  /* 0x0000009dff177219 */ /* 0x000fe40000011618 */
[----:B------:R-:W-:Y:S01]  /*5400*/  ISETP.NE.AND P3, PT, R74, 0x1, PT ;  /* 0x000000014a00780c */ /* 0x000fe20003f65270 */
[----:B------:R-:W-:Y:S01]  /*5410*/  IMAD.HI.U32 R28, R75, R71, RZ ;  /* 0x000000474b1c7227 */ /* 0x000fe200078e00ff */
[----:B------:R-:W-:Y:S02]  /*5420*/  SHF.R.U32.HI R22, RZ, R151, R22 ;  /* 0x00000097ff167219 */ /* 0x000fe40000011616 */
[----:B------:R-:W-:Y:S01]  /*5430*/  SEL R3, R158, R23, !P0 ;  /* 0x000000179e037207 */ /* 0x000fe20004000000 */
[----:B------:R-:W-:Y:S01]  /*5440*/  IMAD.HI.U32 R26, R77, R150, RZ ;  /* 0x000000964d1a7227 */ /* 0x000fe200078e00ff */
[----:B------:R-:W-:Y:S03]  /*5450*/  SEL R7, R159, R22, !P3 ;  /* 0x000000169f077207 */ /* 0x000fe60005800000 */
[-C--:B------:R-:W-:Y:S01]  /*5460*/  IMAD.HI.U32 R22, R3, R68.reuse, RZ ;  /* 0x0000004403167227 */ /* 0x080fe200078e00ff */
[----:B------:R-:W-:Y:S03]  /*5470*/  SHF.R.U32.HI R26, RZ, R151, R26 ;  /* 0x00000097ff1a7219 */ /* 0x000fe6000001161a */
[----:B------:R-:W-:Y:S01]  /*5480*/  IMAD.HI.U32 R24, R7, R68, RZ ;  /* 0x0000004407187227 */ /* 0x000fe200078e00ff */
[----:B------:R-:W-:Y:S02]  /*5490*/  @P2 SHF.R.U32.HI R3, RZ, R69, R22 ;  /* 0x00000045ff032219 */ /* 0x000fe40000011616 */
[----:B------:R-:W-:Y:S02]  /*54a0*/  SHF.R.U32.HI R22, RZ, R157, R28 ;  /* 0x0000009dff167219 */ /* 0x000fe4000001161c */
[----:B------:R-:W-:Y:S01]  /*54b0*/  @P2 SHF.R.U32.HI R7, RZ, R69, R24 ;  /* 0x00000045ff072219 */ /* 0x000fe20000011618 */
[C---:B------:R-:W-:Y:S01]  /*54c0*/  IMAD R2, R72.reuse, R3, RZ ;  /* 0x0000000348027224 */ /* 0x040fe200078e02ff */
[----:B------:R-:W-:Y:S02]  /*54d0*/  SEL R5, R75, R22, !P0 ;  /* 0x000000164b057207 */ /* 0x000fe40004000000 */
[----:B------:R-:W-:Y:S01]  /*54e0*/  SEL R3, R77, R26, !P3 ;  /* 0x0000001a4d037207 */ /* 0x000fe20005800000 */
[----:B------:R-:W-:Y:S01]  /*54f0*/  IMAD R4, R72, R7, RZ ;  /* 0x0000000748047224 */ /* 0x000fe200078e02ff */
[C---:B------:R-:W-:Y:S01]  /*5500*/  ISETP.GE.AND P0, PT, R5.reuse, R2, PT ;  /* 0x000000020500720c */ /* 0x040fe20003f06270 */
[----:B------:R-:W-:Y:S03]  /*5510*/  IMAD.HI.U32 R6, R5, R68, RZ ;  /* 0x0000004405067227 */ /* 0x000fe600078e00ff */
[----:B------:R-:W-:Y:S01]  /*5520*/  ISETP.GE.OR P0, PT, R3, R4, P0 ;  /* 0x000000040300720c */ /* 0x000fe20000706670 */
[----:B------:R-:W-:Y:S01]  /*5530*/  IMAD.MOV R4, RZ, RZ, -R3 ;  /* 0x000000ffff047224 */ /* 0x000fe200078e0a03 */
[-C--:B------:R-:W-:Y:S03]  /*5540*/  SHF.R.U32.HI R6, RZ, R69.reuse, R6 ;  /* 0x00000045ff067219 */ /* 0x080fe60000011606 */
[----:B------:R-:W-:Y:S01]  /*5550*/  IMAD R77, R74, R4, R77 ;  /* 0x000000044a4d7224 */ /* 0x000fe200078e024d */
[----:B------:R-:W-:Y:S05]  /*5560*/  SEL R15, R5, R6, !P2 ;  /* 0x00000006050f7207 */ /* 0x000fea0005000000 */
[----:B------:R-:W-:Y:S02]  /*5570*/  IMAD.MOV R6, RZ, RZ, -R15 ;  /* 0x000000ffff067224 */ /* 0x000fe400078e0a0f */
[C---:B------:R-:W-:Y:S04]  /*5580*/  @!P0 IMAD.HI.U32 R2, R3.reuse, R68, RZ ;  /* 0x0000004403028227 */ /* 0x040fe800078e00ff */
[----:B------:R-:W-:Y:S01]  /*5590*/  IMAD R6, R72, R6, R5 ;  /* 0x0000000648067224 */ /* 0x000fe200078e0205 */
[----:B------:R-:W-:Y:S04]  /*55a0*/  @!P0 SHF.R.U32.HI R2, RZ, R69, R2 ;  /* 0x00000045ff028219 */ /* 0x000fe80000011602 */
[----:B------:R-:W-:Y:S02]  /*55b0*/  @!P0 SEL R0, R3, R2, !P2 ;  /* 0x0000000203008207 */ /* 0x000fe40005000000 */
[----:B------:R-:W-:Y:S02]  /*55c0*/  IADD3 R2, PT, PT, -R5, RZ, RZ ;  /* 0x000000ff05027210 */ /* 0x000fe40007ffe1ff */
[----:B------:R-:W-:Y:S01]  /*55d0*/  @!P0 IADD3 R8, PT, PT, R15, -R0, RZ ;  /* 0x800000000f088210 */ /* 0x000fe20007ffe0ff */
[----:B------:R-:W-:Y:S02]  /*55e0*/  @!P0 IMAD R0, R7, R6, R0 ;  /* 0x0000000607008224 */ /* 0x000fe400078e0200 */
[----:B------:R-:W-:Y:S02]  /*55f0*/  IMAD R75, R70, R2, R75 ;  /* 0x00000002464b7224 */ /* 0x000fe400078e024b */
[----:B------:R-:W-:Y:S02]  /*5600*/  @!P0 IMAD R5, R8, R72, R3 ;  /* 0x0000004808058224 */ /* 0x000fe400078e0203 */
[----:B------:R-:W-:Y:S04]  /*5610*/  @!P0 IMAD.MOV.U32 R3, RZ, RZ, R0 ;  /* 0x000000ffff038224 */ /* 0x000fe800078e0000 */
[----:B------:R-:W-:Y:S02]  /*5620*/  IMAD R77, R3, R74, R77 ;  /* 0x0000004a034d7224 */ /* 0x000fe400078e024d */
[----:B------:R-:W-:Y:S07]  /*5630*/  IMAD R75, R5, R70, R75 ;  /* 0x00000046054b7224 */ /* 0x000fee00078e024b */
.L_x_99:
[----:B-1----:R-:W-:Y:S01]  /*5640*/  @!P1 ISETP.NE.AND P0, PT, R10, 0x1, PT ;  /* 0x000000010a00980c */ /* 0x002fe20003f05270 */
[----:B------:R-:W-:Y:S01]  /*5650*/  @!P1 IMAD.HI.U32 R0, R77, R12, RZ ;  /* 0x0000000c4d009227 */ /* 0x000fe200078e00ff */
[----:B------:R-:W-:Y:S01]  /*5660*/  @!P1 ISETP.NE.AND P2, PT, R9, 0x1, PT ;  /* 0x000000010900980c */ /* 0x000fe20003f45270 */
[----:B------:R-:W-:Y:S01]  /*5670*/  ULOP3.LUT UP0, URZ, UR48, 0x1b0, URZ, 0xc0, !UPT ;  /* 0x000001b030ff7892 */ /* 0x000fe2000f80c0ff */
[----:B------:R-:W-:Y:S01]  /*5680*/  R2UR UR42, R21 ;  /* 0x00000000152a72ca */ /* 0x000fe200000e0000 */
[----:B------:R-:W-:Y:S01]  /*5690*/  @!P1 IMAD.HI.U32 R3, R75, R11, RZ ;  /* 0x0000000b4b039227 */ /* 0x000fe200078e00ff */
[----:B------:R-:W-:Y:S02]  /*56a0*/  @!P1 SHF.R.U32.HI R0, RZ, R13, R0 ;  /* 0x0000000dff009219 */ /* 0x000fe40000011600 */
[----:B------:R-:W-:Y:S01]  /*56b0*/  R2UR UR41, R20 ;  /* 0x00000000142972ca */ /* 0x000fe200000e0000 */
[----:B------:R-:W-:Y:S01]  /*56c0*/  VIADD R172, R172, 0x1 ;  /* 0x00000001acac7836 */ /* 0x000fe20000000000 */
[----:B------:R-:W-:Y:S02]  /*56d0*/  @!P1 SHF.R.U32.HI R2, RZ, R14, R3 ;  /* 0x0000000eff029219 */ /* 0x000fe40000011603 */
[----:B------:R-:W-:Y:S02]  /*56e0*/  @!P1 SEL R3, R77, R0, !P2 ;  /* 0x000000004d039207 */ /* 0x000fe40005000000 */
[----:B------:R-:W-:Y:S02]  /*56f0*/  @!P1 SEL R2, R75, R2, !P0 ;  /* 0x000000024b029207 */ /* 0x000fe40004000000 */
[----:B------:R-:W-:Y:S01]  /*5700*/  @P4 SHF.R.U32.HI R160, RZ, 0x10, R17 ;  /* 0x00000010ffa04819 */ /* 0x000fe20000011611 */
[----:B------:R-:W-:Y:S02]  /*5710*/  USHF.L.U32 UR42, UR42, 0x7, URZ ;  /* 0x000000072a2a7899 */ /* 0x000fe400080006ff */
[----:B------:R-:W-:Y:S02]  /*5720*/  @!P1 IMAD.IADD R0, R2, 0x1, -R3 ;  /* 0x0000000102009824 */ /* 0x000fe400078e0a03 */
[----:B------:R-:W-:Y:S01]  /*5730*/  @!P1 IMAD.IADD R2, R3, 0x1, -R2 ;  /* 0x0000000103029824 */ /* 0x000fe200078e0a02 */
[----:B------:R-:W-:Y:S01]  /*5740*/  USHF.L.U32 UR41, UR41, 0x8, URZ ;  /* 0x0000000829297899 */ /* 0x000fe200080006ff */
[----:B------:R-:W-:Y:S02]  /*5750*/  @!P1 IMAD R77, R0, R9, R77 ;  /* 0x00000009004d9224 */ /* 0x000fe400078e024d */
[----:B------:R-:W-:Y:S01]  /*5760*/  @!P1 IMAD R75, R2, R10, R75 ;  /* 0x0000000a024b9224 */ /* 0x000fe200078e024b */
[----:B------:R-:W-:Y:S08]  /*5770*/  BRA.U !UP0, `(.L_x_100) ;  /* 0x0000000108407547 */ /* 0x000ff0000b800000 */
[----:B------:R-:W1:Y:S01]  /*5780*/  LDCU.64 UR8, c[0x4][0x88] ;  /* 0x01001100ff0877ac */ /* 0x000e620008000a00 */
[----:B------:R-:W-:Y:S01]  /*5790*/  MOV R3, 0x0 ;  /* 0x0000000000037802 */ /* 0x000fe20000000f00 */
[----:B------:R-:W-:Y:S02]  /*57a0*/  HFMA2 R12, -RZ, RZ, 0, 5.9604644775390625e-08 ;  /* 0x00000001ff0c7431 */ /* 0x000fe400000001ff */
[----:B------:R-:W-:Y:S02]  /*57b0*/  IMAD.MOV.U32 R8, RZ, RZ, 0x70 ;  /* 0x00000070ff087424 */ /* 0x000fe400078e00ff */
[----:B------:R-:W-:Y:S01]  /*57c0*/  IMAD.MOV.U32 R13, RZ, RZ, RZ ;  /* 0x000000ffff0d7224 */ /* 0x000fe200078e00ff */
[----:B------:R-:W2:Y:S01]  /*57d0*/  LDCU.64 UR6, c[0x4][0x90] ;  /* 0x01001200ff0677ac */ /* 0x000ea20008000a00 */
[----:B------:R-:W3:Y:S01]  /*57e0*/  LDC.64 R2, c[0x4][R3] ;  /* 0x0100000003027b82 */ /* 0x000ee20000000a00 */
[----:B------:R-:W4:Y:S01]  /*57f0*/  LDCU.64 UR4, c[0x4][0x8] ;  /* 0x01000100ff0477ac */ /* 0x000f220008000a00 */
[----:B-1----:R-:W-:Y:S01]  /*5800*/  MOV R5, UR9 ;  /* 0x0000000900057c02 */ /* 0x002fe20008000f00 */
[----:B------:R-:W-:Y:S01]  /*5810*/  IMAD.U32 R4, RZ, RZ, UR8 ;  /* 0x00000008ff047e24 */ /* 0x000fe2000f8e00ff */
[----:B--2---:R-:W-:Y:S01]  /*5820*/  MOV R7, UR7 ;  /* 0x0000000700077c02 */ /* 0x004fe20008000f00 */
[----:B------:R-:W-:Y:S01]  /*5830*/  IMAD.U32 R6, RZ, RZ, UR6 ;  /* 0x00000006ff067e24 */ /* 0x000fe2000f8e00ff */
[----:B----4-:R-:W-:Y:S01]  /*5840*/  MOV R11, UR5 ;  /* 0x00000005000b7c02 */ /* 0x010fe20008000f00 */
[----:B------:R-:W-:Y:S02]  /*5850*/  IMAD.U32 R10, RZ, RZ, UR4 ;  /* 0x00000004ff0a7e24 */ /* 0x000fe4000f8e00ff */
[----:B------:R-:W-:Y:S07]  /*5860*/  LEPC R20, `(.L_x_100) ;  /* 0x000000001014794e */ /* 0x000fee0000000000 */
[----:B---3-5:R-:W-:Y:S05]  /*5870*/  CALL.ABS.NOINC R2 ;  /* 0x0000000002007343 */ /* 0x028fea0003c00000 */
.L_x_100:
[----:B------:R-:W-:Y:S01]  /*5880*/  LOP3.LUT P0, RZ, R168, 0x1b0, RZ, 0xc0, !PT ;  /* 0x000001b0a8ff7812 */ /* 0x000fe2000780c0ff */
[----:B------:R-:W-:Y:S11]  /*5890*/  BSSY.RECONVERGENT B6, `(.L_x_101) ;  /* 0x0000013000067945 */ /* 0x000ff60003800200 */
[----:B------:R-:W-:Y:S01]  /*58a0*/  @!UPT UIADD3 URZ, UPT, UPT, URZ, URZ, URZ ;  /* 0x000000fffffff290 */ /* 0x000fe2000fffe0ff */
[----:B------:R-:W-:Y:S05]  /*58b0*/  @!P0 BRA `(.L_x_102) ;  /* 0x0000000000408947 */ /* 0x000fea0003800000 */
        /* <DEDUP_REMOVED lines=16> */
.L_x_102:
[----:B------:R-:W-:Y:S05]  /*59c0*/  BSYNC.RECONVERGENT B6 ;  /* 0x0000000000067941 */ /* 0x000fea0003800200 */
.L_x_101:
[----:B------:R-:W-:Y:S01]  /*59d0*/  ISETP.NE.U32.AND P4, PT, R148, RZ, PT ;  /* 0x000000ff9400720c */ /* 0x000fe20003f85070 */
[----:B------:R-:W-:Y:S01]  /*59e0*/  UISETP.NE.AND UP2, UPT, UR50, URZ, UPT ;  /* 0x000000ff3200728c */ /* 0x000fe2000bf45270 */
[----:B------:R-:W-:Y:S01]  /*59f0*/  ISETP.NE.U32.AND P2, PT, RZ, UR38, PT ;  /* 0x00000026ff007c0c */ /* 0x000fe2000bf45070 */
[----:B------:R-:W-:Y:S01]  /*5a00*/  UISETP.NE.U32.AND UP1, UPT, UR44, URZ, UPT ;  /* 0x000000ff2c00728c */ /* 0x000fe2000bf25070 */
[----:B------:R-:W-:Y:S01]  /*5a10*/  ISETP.NE.AND.EX P4, PT, R149, RZ, PT, P4 ;  /* 0x000000ff9500720c */ /* 0x000fe20003f85340 */
[----:B------:R-:W-:Y:S01]  /*5a20*/  UPLOP3.LUT UP0, UPT, UPT, UPT, UPT, 0x40, 0x4 ;  /* 0x000000000004789c */ /* 0x000fe20003f0e870 */
[----:B------:R-:W-:Y:S01]  /*5a30*/  ISETP.NE.AND.EX P2, PT, RZ, UR39, PT, P2 ;  /* 0x00000027ff007c0c */ /* 0x000fe2000bf45320 */
[----:B------:R-:W-:Y:S01]  /*5a40*/  UISETP.NE.AND.EX UP1, UPT, UR45, URZ, UPT, UP1 ;  /* 0x000000ff2d00728c */ /* 0x000fe2000bf25310 */
[----:B------:R-:W-:Y:S04]  /*5a50*/  PLOP3.LUT P1, PT, PT, PT, UP2, 0x80, 0x8 ;  /* 0x000000000008781c */ /* 0x000fe80003f2f028 */
[----:B------:R-:W-:Y:S06]  /*5a60*/  @UP2 UPLOP3.LUT UP0, UPT, UPT, UPT, UP1, 0x80, 0x8 ;  /* 0x000000000008289c */ /* 0x000fec0003f0f010 */
[----:B------:R-:W-:Y:S01]  /*5a70*/  PLOP3.LUT P0, PT, PT, PT, UP0, 0x80, 0x8 ;  /* 0x000000000008781c */ /* 0x000fe20003f0f008 */
[----:B------:R-:W-:Y:S01]  /*5a80*/  @!UPT UIADD3 URZ, UPT, UPT, URZ, URZ, URZ ;  /* 0x000000fffffff290 */ /* 0x000fe2000fffe0ff */
[----:B------:R-:W-:Y:S11]  /*5a90*/  BRA.U !UP1, `(.L_x_103) ;  /* 0x0000000109387547 */ /* 0x000ff6000b800000 */
[----:B------:R-:W-:Y:S01]  /*5aa0*/  UISETP.NE.U32.AND UP0, UPT, UR38, URZ, UPT ;  /* 0x000000ff2600728c */ /* 0x000fe2000bf05070 */
[----:B------:R-:W-:Y:S02]  /*5ab0*/  HFMA2 R0, -RZ, RZ, 0, 5.9604644775390625e-08 ;  /* 0x00000001ff007431 */ /* 0x000fe400000001ff */
[----:B------:R-:W-:Y:S01]  /*5ac0*/  IMAD.MOV.U32 R153, RZ, RZ, 0x1 ;  /* 0x00000001ff997424 */ /* 0x000fe200078e00ff */
[----:B------:R-:W-:Y:S06]  /*5ad0*/  UISETP.NE.AND.EX UP0, UPT, UR39, URZ, UPT, UP0 ;  /* 0x000000ff2700728c */ /* 0x000fec000bf05300 */
[----:B------:R-:W-:Y:S05]  /*5ae0*/  PLOP3.LUT P3, PT, PT, PT, UP0, 0x80, 0x8 ;  /* 0x000000000008781c */ /* 0x000fea0003f6f008 */
[----:B------:R-:W1:Y:S01]  /*5af0*/  @UP0 LDCU.64 UR6, c[0x0][0x888] ;  /* 0x00011100ff0607ac */ /* 0x000e620008000a00 */
[----:B------:R-:W-:Y:S07]  /*5b00*/  @UP0 UIMAD UR4, UR36, UR44, URZ ;  /* 0x0000002c240402a4 */ /* 0x000fee000f8e02ff */
[----:B------:R-:W-:Y:S01]  /*5b10*/  @!P3 PRMT R153, R0, 0x7610, R153 ;  /* 0x000076100099b816 */ /* 0x000fe20000000099 */
[----:B-1----:R-:W-:Y:S03]  /*5b20*/  @UP0 UIMAD.WIDE UR6, UR4, 0x4, UR6 ;  /* 0x00000004040608a5 */ /* 0x002fe6000f8e0206 */
[----:B------:R-:W1:Y:S03]  /*5b30*/  @!UP0 LDCU UR4, c[0x0][0x880] ;  /* 0x00011000ff0487ac */ /* 0x000e660008000800 */
[----:B------:R-:W-:Y:S01]  /*5b40*/  IMAD.U32 R2, RZ, RZ, UR6 ;  /* 0x00000006ff027e24 */ /* 0x000fe2000f8e00ff */
[----:B------:R-:W-:Y:S05]  /*5b50*/  MOV R3, UR7 ;  /* 0x0000000700037c02 */ /* 0x000fea0008000f00 */
[----:B-----5:R2:W5:Y:S02]  /*5b60*/  @P3 LDG.E R82, desc[UR46][R2.64] ;  /* 0x0000002e02523981 */ /* 0x020564000c1e1900 */
[----:B-12---:R-:W-:Y:S02]  /*5b70*/  @!P3 IMAD.U32 R82, RZ, RZ, UR4 ;  /* 0x00000004ff52be24 */ /* 0x006fe4000f8e00ff */
.L_x_103:
[----:B------:R-:W-:Y:S05]  /*5b80*/  @!P4 BRA `(.L_x_104) ;  /* 0x000000000020c947 */ /* 0x000fea0003800000 */
[----:B------:R-:W-:Y:S04]  /*5b90*/  ISETP.NE.U32.AND P3, PT, R146, RZ, PT ;  /* 0x000000ff9200720c */ /* 0x000fe80003f65070 */
[----:B------:R-:W-:Y:S11]  /*5ba0*/  ISETP.NE.AND.EX P3, PT, R147, RZ, PT, P3 ;  /* 0x000000ff9300720c */ /* 0x000ff60003f65330 */
[----:B------:R-:W-:Y:S02]  /*5bb0*/  @!UPT UIADD3 URZ, UPT, UPT, URZ, URZ, URZ ;  /* 0x000000fffffff290 */ /* 0x000fe4000fffe0ff */
[----:B------:R-:W1:Y:S01]  /*5bc0*/  @P3 LDC.64 R2, c[0x0][0x8a8] ;  /* 0x00022a00ff023b82 */ /* 0x000e620000000a00 */
[----:B------:R-:W-:Y:S04]  /*5bd0*/  @P3 IMAD R0, R148, UR36, RZ ;  /* 0x0000002494003c24 */ /* 0x000fe8000f8e02ff */
[----:B-1----:R-:W-:Y:S05]  /*5be0*/  @P3 IMAD.WIDE R2, R0, 0x4, R2 ;  /* 0x0000000400023825 */ /* 0x002fea00078e0202 */
[----:B-----5:R1:W5:Y:S02]  /*5bf0*/  @P3 LDG.E R78, desc[UR46][R2.64] ;  /* 0x0000002e024e3981 */ /* 0x020364000c1e1900 */
[----:B-1----:R-:W2:Y:S02]  /*5c00*/  @!P3 LDC R78, c[0x0][0x8a0] ;  /* 0x00022800ff4ebb82 */ /* 0x002ea40000000800 */
.L_x_104:
[----:B-----5:R-:W-:Y:S01]  /*5c10*/  ISETP.NE.AND P4, PT, R82, RZ, PT ;  /* 0x000000ff5200720c */ /* 0x020fe20003f85270 */
[----:B------:R-:W-:Y:S01]  /*5c20*/  BSSY B1, `(.L_x_105) ;  /* 0x0000048000017945 */ /* 0x000fe20003800000 */
[----:B------:R-:W-:Y:S01]  /*5c30*/  SEL R5, RZ, 0xffffffff, P2 ;  /* 0xffffffffff057807 */ /* 0x000fe20001000000 */
[----:B------:R-:W-:Y:S01]  /*5c40*/  IMAD.MOV.U32 R100, RZ, RZ, 0x1 ;  /* 0x00000001ff647424 */ /* 0x000fe200078e00ff */
[----:B------:R-:W-:Y:S01]  /*5c50*/  LOP3.LUT P3, RZ, R153, 0xff, RZ, 0xc0, !PT ;  /* 0x000000ff99ff7812 */ /* 0x000fe2000786c0ff */
[----:B------:R-:W-:Y:S01]  /*5c60*/  IMAD R80, R76, 0x100, R79 ;  /* 0x000001004c507824 */ /* 0x000fe200078e024f */
[----:B------:R-:W-:Y:S02]  /*5c70*/  @P1 SEL R0, RZ, 0xffffffff, P4 ;  /* 0xffffffffff001807 */ /* 0x000fe40002000000 */
[----:B------:R-:W-:Y:S02]  /*5c80*/  CS2R R110, SRZ ;  /* 0x00000000006e7805 */ /* 0x000fe4000001ff00 */
[----:B------:R-:W-:Y:S02]  /*5c90*/  LEA R3, R162, UR49, 0x3 ;  /* 0x00000031a2037c11 */ /* 0x000fe4000f8e18ff */
[----:B------:R-:W-:Y:S02]  /*5ca0*/  CS2R R108, SRZ ;  /* 0x00000000006c7805 */ /* 0x000fe4000001ff00 */
[----:B------:R-:W-:Y:S02]  /*5cb0*/  @P0 SEL R0, R5, R0, !P3 ;  /* 0x0000000005000207 */ /* 0x000fe40005800000 */
[----:B------:R-:W-:Y:S02]  /*5cc0*/  CS2R R106, SRZ ;  /* 0x00000000006a7805 */ /* 0x000fe4000001ff00 */
[----:B------:R-:W-:Y:S02]  /*5cd0*/  LEA R171, R76, UR49, 0x3 ;  /* 0x000000314cab7c11 */ /* 0x000fe4000f8e18ff */
[----:B------:R-:W-:Y:S02]  /*5ce0*/  CS2R R104, SRZ ;  /* 0x0000000000687805 */ /* 0x000fe4000001ff00 */
[----:B------:R-:W-:Y:S02]  /*5cf0*/  @P1 LOP3.LUT R0, R0, 0x1, RZ, 0xc0, !PT ;  /* 0x0000000100001812 */ /* 0x000fe400078ec0ff */
[----:B------:R-:W-:Y:S02]  /*5d00*/  CS2R R98, SRZ ;  /* 0x0000000000627805 */ /* 0x000fe4000001ff00 */
[----:B------:R-:W-:Y:S02]  /*5d10*/  SHF.L.U32 R2, R164, 0x1f, RZ ;  /* 0x0000001fa4027819 */ /* 0x000fe400000006ff */
[----:B------:R-:W-:Y:S02]  /*5d20*/  CS2R R96, SRZ ;  /* 0x0000000000607805 */ /* 0x000fe4000001ff00 */
[----:B------:R-:W-:Y:S02]  /*5d30*/  ISETP.NE.U32.OR P6, PT, R0, 0x1, !P1 ;  /* 0x000000010000780c */ /* 0x000fe40004fc5470 */
[----:B------:R-:W-:Y:S02]  /*5d40*/  CS2R R90, SRZ ;  /* 0x00000000005a7805 */ /* 0x000fe4000001ff00 */
[----:B------:R-:W-:Y:S02]  /*5d50*/  PLOP3.LUT P2, PT, PT, PT, UP1, 0x80, 0x8 ;  /* 0x000000000008781c */ /* 0x000fe40003f4f018 */
[----:B------:R-:W-:Y:S02]  /*5d60*/  CS2R R88, SRZ ;  /* 0x0000000000587805 */ /* 0x000fe4000001ff00 */
[----:B------:R-:W-:Y:S02]  /*5d70*/  SEL R0, RZ, 0xffffffff, P4 ;  /* 0xffffffffff007807 */ /* 0x000fe40002000000 */
[----:B------:R-:W-:Y:S03]  /*5d80*/  P2R R116, PR, RZ, 0x40 ;  /* 0x00000040ff747803 */ /* 0x000fe60000000000 */
[----:B------:R-:W-:Y:S04]  /*5d90*/  @P6 SHF.L.U32 R4, R161, 0x1f, RZ ;  /* 0x0000001fa1046819 */ /* 0x000fe800000006ff */
[----:B------:R-:W-:Y:S01]  /*5da0*/  @P2 SEL R0, R5, R0, !P3 ;  /* 0x0000000005002207 */ /* 0x000fe20005800000 */
[----:B------:R-:W1:Y:S03]  /*5db0*/  @P6 SYNCS.PHASECHK.TRANS64.TRYWAIT P1, [R3+URZ+0x30], R4 ;  /* 0x00003004030065a7 */ /* 0x000e6600080211ff */
[----:B------:R-:W-:Y:S04]  /*5dc0*/  LOP3.LUT R0, R0, 0x1, RZ, 0xc0, !PT ;  /* 0x0000000100007812 */ /* 0x000fe800078ec0ff */
[----:B------:R-:W-:Y:S04]  /*5dd0*/  ISETP.NE.U32.AND P5, PT, R0, 0x1, PT ;  /* 0x000000010000780c */ /* 0x000fe80003fa5070 */
[----:B------:R-:W-:Y:S01]  /*5de0*/  P2R R101, PR, RZ, 0x20 ;  /* 0x00000020ff657803 */ /* 0x000fe20000000000 */
[----:B------:R3:W4:Y:S01]  /*5df0*/  SYNCS.PHASECHK.TRANS64.TRYWAIT P0, [R171+URZ+0xa0], R2 ;  /* 0x0000a002ab0075a7 */ /* 0x00072200080011ff */
[----:B-1----:R-:W-:Y:S01]  /*5e00*/  @P6 SEL R100, RZ, 0x1, !P1 ;  /* 0x00000001ff646807 */ /* 0x002fe20004800000 */
[----:B---3--:R-:W-:Y:S06]  /*5e10*/  @!P6 BRA `(.L_x_106) ;  /* 0x0000000000a0e947 */ /* 0x008fec0003800000 */
[----:B------:R-:W-:Y:S01]  /*5e20*/  @P5 IMAD R7, R162, 0x2000, R155 ;  /* 0x00002000a2075824 */ /* 0x000fe200078e029b */
[----:B------:R-:W-:Y:S01]  /*5e30*/  ISETP.NE.AND P1, PT, R100, RZ, PT ;  /* 0x000000ff6400720c */ /* 0x000fe20003f25270 */
[----:B------:R-:W-:Y:S01]  /*5e40*/  BSSY B0, `(.L_x_107) ;  /* 0x0000011000007945 */ /* 0x000fe20003800000 */
[----:B------:R-:W-:Y:S01]  /*5e50*/  CS2R R90, SRZ ;  /* 0x00000000005a7805 */ /* 0x000fe2000001ff00 */
[----:B------:R-:W-:Y:S01]  /*5e60*/  @P5 VIADD R4, R7, UR49 ;  /* 0x0000003107045c36 */ /* 0x000fe20008000000 */
[----:B------:R-:W-:Y:S02]  /*5e70*/  CS2R R88, SRZ ;  /* 0x0000000000587805 */ /* 0x000fe4000001ff00 */
[----:B------:R-:W-:Y:S02]  /*5e80*/  CS2R R98, SRZ ;  /* 0x0000000000627805 */ /* 0x000fe4000001ff00 */
[----:B------:R-:W-:Y:S01]  /*5e90*/  CS2R R96, SRZ ;  /* 0x0000000000607805 */ /* 0x000fe2000001ff00 */
[--C-:B------:R-:W-:Y:S01]  /*5ea0*/  @P5 IMAD.IADD R6, R167, 0x1, R4.reuse ;  /* 0x00000001a7065824 */ /* 0x100fe200078e0204 */
[----:B------:R-:W-:Y:S01]  /*5eb0*/  CS2R R106, SRZ ;  /* 0x00000000006a7805 */ /* 0x000fe2000001ff00 */
[--C-:B------:R-:W-:Y:S01]  /*5ec0*/  @P5 IMAD.IADD R5, R166, 0x1, R4.reuse ;  /* 0x00000001a6055824 */ /* 0x100fe200078e0204 */
[----:B------:R-:W-:Y:S01]  /*5ed0*/  CS2R R104, SRZ ;  /* 0x0000000000687805 */ /* 0x000fe2000001ff00 */
[----:B------:R-:W-:Y:S01]  /*5ee0*/  @P5 IMAD R4, R165, 0x10, R4 ;  /* 0x00000010a5045824 */ /* 0x000fe200078e0204 */
[----:B------:R-:W-:Y:S02]  /*5ef0*/  CS2R R110, SRZ ;  /* 0x00000000006e7805 */ /* 0x000fe4000001ff00 */
[----:B------:R-:W-:Y:S01]  /*5f00*/  CS2R R108, SRZ ;  /* 0x00000000006c7805 */ /* 0x000fe2000001ff00 */
[----:B------:R-:W-:Y:S06]  /*5f10*/  @P1 BRA `(.L_x_108) ;  /* 0x00000000000c1947 */ /* 0x000fec0003800000 */
[----:B------:R-:W-:Y:S04]  /*5f20*/  SHF.L.U32 R0, R161, 0x1f, RZ ;  /* 0x0000001fa1007819 */ /* 0x000fe800000006ff */
[----:B------:R-:W1:Y:S02]  /*5f30*/  SYNCS.PHASECHK.TRANS64.TRYWAIT P1, [R3+URZ+0x30], R0 ;  /* 0x00003000030075a7 */ /* 0x000e6400080211ff */
[----:B-1----:R-:W-:Y:S05]  /*5f40*/  @!P1 BRA `(.L_x_109) ;  /* 0x0000006000949947 */ /* 0x002fea0003800000 */
.L_x_108:
[----:B------:R-:W-:Y:S05]  /*5f50*/  BSYNC B0 ;  /* 0x0000000000007941 */ /* 0x000fea0003800000 */
.L_x_107:
[----:B------:R-:W-:Y:S01]  /*5f60*/  ISETP.NE.AND P1, PT, R101, RZ, PT ;  /* 0x000000ff6500720c */ /* 0x000fe20003f25270 */
[----:B-1----:R-:W-:Y:S02]  /*5f70*/  VIADD R3, R3, 0x50 ;  /* 0x0000005003037836 */ /* 0x002fe40000000000 */
[----:B------:R-:W-:Y:S02]  /*5f80*/  IMAD.U32 R0, RZ, RZ, UR37 ;  /* 0x00000025ff007e24 */ /* 0x000fe4000f8e00ff */
[----:B------:R-:W-:Y:S03]  /*5f90*/  VIADD R162, R162, 0x1 ;  /* 0x00000001a2a27836 */ /* 0x000fe60000000000 */
[----:B------:R-:W-:Y:S05]  /*5fa0*/  PRMT R0, R0, 0x654, R3 ;  /* 0x0000065400007816 */ /* 0x000fea0000000003 */
[----:B------:R1:W3:Y:S04]  /*5fb0*/  @P1 LDS.128 R88, [R7+UR49+0x200] ;  /* 0x0002003107581984 */ /* 0x0002e80008000c00 */
[----:B------:R1:W1:Y:S04]  /*5fc0*/  @P1 LDS.128 R96, [R6+0x200] ;  /* 0x0002000006601984 */ /* 0x0002680000000c00 */
[----:B------:R1:W1:Y:S04]  /*5fd0*/  @P1 LDS.128 R104, [R5+0x200] ;  /* 0x0002000005681984 */ /* 0x0002680000000c00 */
[----:B------:R1:W1:Y:S01]  /*5fe0*/  @P1 LDS.128 R108, [R4+0x200] ;  /* 0x00020000046c1984 */ /* 0x0002620000000c00 */
[C---:B------:R-:W-:Y:S01]  /*5ff0*/  ISETP.NE.AND P1, PT, R162.reuse, 0x4, PT ;  /* 0x00000004a200780c */ /* 0x040fe20003f25270 */
[----:B------:R-:W-:Y:S01]  /*6000*/  @!PT LDS RZ, [RZ] ;  /* 0x00000000fffff984 */ /* 0x000fe20000000800 */
[----:B------:R-:W-:Y:S01]  /*6010*/  @!PT LDS RZ, [RZ] ;  /* 0x00000000fffff984 */ /* 0x000fe20000000800 */
[----:B------:R-:W-:Y:S01]  /*6020*/  @!PT LDS RZ, [RZ] ;  /* 0x00000000fffff984 */ /* 0x000fe20000000800 */
[----:B------:R-:W-:Y:S01]  /*6030*/  @!PT LDS RZ, [RZ] ;  /* 0x00000000fffff984 */ /* 0x000fe20000000800 */
[----:B------:R5:W-:Y:S06]  /*6040*/  MEMBAR.ALL.CTA ;  /* 0x0000000000007992 */ /* 0x000bec0000008000 */
[----:B-----5:R-:W5:Y:S01]  /*6050*/  FENCE.VIEW.ASYNC.S ;  /* 0x00000000000073c6 */ /* 0x020f620000000000 */
[----:B------:R-:W-:Y:S01]  /*6060*/  SEL R162, R162, RZ, P1 ;  /* 0x000000ffa2a27207 */ /* 0x000fe20000800000 */
[----:B-----5:R5:W-:Y:S02]  /*6070*/  SYNCS.ARRIVE.TRANS64.RED.A1T0 RZ, [R0+URZ], RZ ;  /* 0x000000ff00ff79a7 */ /* 0x020be400081004ff */
[----:B-----5:R-:W-:Y:S04]  /*6080*/  SEL R0, RZ, 0x1, P1 ;  /* 0x00000001ff007807 */ /* 0x020fe80000800000 */
[----:B---3--:R-:W-:Y:S02]  /*6090*/  LOP3.LUT R161, R161, R0, RZ, 0x3c, !PT ;  /* 0x00000000a1a17212 */ /* 0x008fe400078e3cff */
.L_x_106:
[----:B------:R-:W-:Y:S05]  /*60a0*/  BSYNC B1 ;  /* 0x0000000000017941 */ /* 0x000fea0003800000 */
.L_x_105:
[----:B------:R-:W-:Y:S04]  /*60b0*/  SHF.R.U32.HI R3, RZ, 0x15, R80 ;  /* 0x00000015ff037819 */ /* 0x000fe80000011650 */
[----:B------:R-:W-:Y:S01]  /*60c0*/  LOP3.LUT P1, RZ, R3, 0x3, R156, 0x48, !PT ;  /* 0x0000000303ff7812 */ /* 0x000fe2000782489c */
[----:B------:R-:W-:Y:S01]  /*60d0*/  @!UPT UIADD3 URZ, UPT, UPT, URZ, URZ, URZ ;  /* 0x000000fffffff290 */ /* 0x000fe2000fffe0ff */
[----:B----4-:R-:W-:Y:S11]  /*60e0*/  @P0 BRA `(.L_x_110) ;  /* 0x0000000000080947 */ /* 0x010ff60003800000 */
[----:B------:R-:W3:Y:S02]  /*60f0*/  SYNCS.PHASECHK.TRANS64.TRYWAIT P0, [R171+URZ+0xa0], R2 ;  /* 0x0000a002ab0075a7 */ /* 0x000ee400080011ff */
[----:B---3--:R-:W-:Y:S05]  /*6100*/  @!P0 BRA `(.L_x_111) ;  /* 0x0000006000388947 */ /* 0x008fea0003800000 */
.L_x_110:
[----:B------:R-:W-:Y:S05]  /*6110*/  @!P1 BRA `(.L_x_112) ;  /* 0x0000000000409947 */ /* 0x000fea0003800000 */
[----:B------:R-:W1:Y:S01]  /*6120*/  LDCU.64 UR8, c[0x4][0x78] ;  /* 0x01000f00ff0877ac */ /* 0x000e620008000a00 */
[----:B------:R-:W-:Y:S01]  /*6130*/  MOV R3, 0x0 ;  /* 0x0000000000037802 */ /* 0x000fe20000000f00 */
[----:B------:R-:W-:Y:S02]  /*6140*/  HFMA2 R12, -RZ, RZ, 0, 5.9604644775390625e-08 ;  /* 0x00000001ff0c7431 */ /* 0x000fe400000001ff */
[----:B------:R-:W-:Y:S02]  /*6150*/  IMAD.MOV.U32 R8, RZ, RZ, 0x192 ;  /* 0x00000192ff087424 */ /* 0x000fe400078e00ff */
[----:B------:R-:W-:Y:S01]  /*6160*/  IMAD.MOV.U32 R13, RZ, RZ, RZ ;  /* 0x000000ffff0d7224 */ /* 0x000fe200078e00ff */
[----:B------:R-:W4:Y:S01]  /*6170*/  LDCU.64 UR6, c[0x4][0x80] ;  /* 0x01001000ff0677ac */ /* 0x000f220008000a00 */
[----:B---3--:R-:W3:Y:S01]  /*6180*/  LDC.64 R2, c[0x4][R3] ;  /* 0x0100000003027b82 */ /* 0x008ee20000000a00 */
[----:B------:R-:W5:Y:S01]  /*6190*/  LDCU.64 UR4, c[0x4][0x18] ;  /* 0x01000300ff0477ac */ /* 0x000f620008000a00 */
[----:B-1----:R-:W-:Y:S01]  /*61a0*/  MOV R5, UR9 ;  /* 0x0000000900057c02 */ /* 0x002fe20008000f00 */
[----:B------:R-:W-:Y:S01]  /*61b0*/  IMAD.U32 R4, RZ, RZ, UR8 ;  /* 0x00000008ff047e24 */ /* 0x000fe2000f8e00ff */
[----:B----4-:R-:W-:Y:S01]  /*61c0*/  MOV R7, UR7 ;  /* 0x0000000700077c02 */ /* 0x010fe20008000f00 */
[----:B------:R-:W-:Y:S01]  /*61d0*/  IMAD.U32 R6, RZ, RZ, UR6 ;  /* 0x00000006ff067e24 */ /* 0x000fe2000f8e00ff */
[----:B-----5:R-:W-:Y:S01]  /*61e0*/  MOV R11, UR5 ;  /* 0x00000005000b7c02 */ /* 0x020fe20008000f00 */
[----:B------:R-:W-:Y:S02]  /*61f0*/  IMAD.U32 R10, RZ, RZ, UR4 ;  /* 0x00000004ff0a7e24 */ /* 0x000fe4000f8e00ff */
[----:B------:R-:W-:Y:S07]  /*6200*/  LEPC R20, `(.L_x_112) ;  /* 0x000000001014794e */ /* 0x000fee0000000000 */
[----:B--23--:R-:W-:Y:S05]  /*6210*/  CALL.ABS.NOINC R2 ;  /* 0x0000000002007343 */ /* 0x00cfea0003c00000 */
.L_x_112:
[----:B------:R-:W-:Y:S01]  /*6220*/  SHF.L.U32 R83, R88, 0x10, RZ ;  /* 0x0000001058537819 */ /* 0x000fe200000006ff */
[----:B------:R-:W-:Y:S05]  /*6230*/  WARPSYNC.ALL ;  /* 0x0000000000007948 */ /* 0x000fea0003800000 */
[----:B------:R-:W-:Y:S01]  /*6240*/  R2UR UR4, R80 ;  /* 0x00000000500472ca */ /* 0x000fe200000e0000 */
[----:B------:R-:W-:Y:S01]  /*6250*/  BSSY.RECONVERGENT B0, `(.L_x_113) ;  /* 0x0000121000007945 */ /* 0x000fe20003800200 */
[----:B------:R-:W-:Y:S02]  /*6260*/  IADD3 R103, PT, PT, R155, UR49, RZ ;  /* 0x000000319b677c10 */ /* 0x000fe4000fffe0ff */
[----:B------:R-:W-:Y:S02]  /*6270*/  SHF.L.U32 R102, R165, 0x4, RZ ;  /* 0x00000004a5667819 */ /* 0x000fe400000006ff */
[-C--:B------:R-:W-:Y:S02]  /*6280*/  IADD3 R175, PT, PT, R167, R103.reuse, RZ ;  /* 0x00000067a7af7210 */ /* 0x080fe40007ffe0ff */
[----:B------:R-:W-:Y:S02]  /*6290*/  IADD3 R174, PT, PT, R166, R103, RZ ;  /* 0x00000067a6ae7210 */ /* 0x000fe40007ffe0ff */
[----:B------:R-:W-:Y:S02]  /*62a0*/  IADD3 R173, PT, PT, R103, R102, RZ ;  /* 0x0000006667ad7210 */ /* 0x000fe40007ffe0ff */
[C---:B------:R-:W-:Y:S01]  /*62b0*/  PRMT R81, R88.reuse, 0x8880, RZ ;  /* 0x0000888058517816 */ /* 0x040fe200000000ff */
[----:B-1----:R-:W2:Y:S01]  /*62c0*/  LDTM.x64 R4, tmem[UR4] ;  /* 0x00000004000479ee */ /* 0x002ea20008340000 */
[----:B------:R-:W-:Y:S02]  /*62d0*/  SHF.R.S32.HI R83, RZ, 0x18, R83 ;  /* 0x00000018ff537819 */ /* 0x000fe40000011453 */
[----:B------:R-:W-:Y:S02]  /*62e0*/  SHF.R.S32.HI R86, RZ, 0x18, R89 ;  /* 0x00000018ff567819 */ /* 0x000fe40000011459 */
[----:B------:R-:W-:Y:S02]  /*62f0*/  SHF.L.U32 R84, R88, 0x8, RZ ;  /* 0x0000000858547819 */ /* 0x000fe400000006ff */
[----:B------:R-:W-:Y:S02]  /*6300*/  SHF.L.U32 R85, R89, 0x8, RZ ;  /* 0x0000000859557819 */ /* 0x000fe400000006ff */
[----:B------:R-:W-:Y:S02]  /*6310*/  SHF.R.S32.HI R84, RZ, 0x18, R84 ;  /* 0x00000018ff547819 */ /* 0x000fe40000011454 */
[----:B------:R-:W-:Y:S02]  /*6320*/  SHF.R.S32.HI R85, RZ, 0x18, R85 ;  /* 0x00000018ff557819 */ /* 0x000fe40000011455 */
[----:B------:R-:W-:Y:S02]  /*6330*/  SHF.L.U32 R87, R110, 0x8, RZ ;  /* 0x000000086e577819 */ /* 0x000fe400000006ff */
[----:B------:R-:W-:Y:S02]  /*6340*/  ISETP.NE.AND P0, PT, R169, RZ, PT ;  /* 0x000000ffa900720c */ /* 0x000fe40003f05270 */
[----:B------:R-:W-:Y:S02]  /*6350*/  SHF.R.S32.HI R87, RZ, 0x18, R87 ;  /* 0x00000018ff577819 */ /* 0x000fe40000011457 */
[----:B------:R-:W-:Y:S02]  /*6360*/  ISETP.NE.AND P6, PT, R116, RZ, PT ;  /* 0x000000ff7400720c */ /* 0x000fe40003fc5270 */
[----:B------:R-:W-:Y:S01]  /*6370*/  LEA R117, R162, UR49, 0x3 ;  /* 0x00000031a2757c11 */ /* 0x000fe2000f8e18ff */
[C---:B--2---:R-:W-:Y:S02]  /*6380*/  IMAD R0, R78.reuse, R4, RZ ;  /* 0x000000044e007224 */ /* 0x044fe400078e02ff */
[C---:B---3--:R-:W-:Y:S02]  /*6390*/  IMAD R2, R78.reuse, R5, RZ ;  /* 0x000000054e027224 */ /* 0x048fe400078e02ff */
[----:B------:R-:W-:Y:S02]  /*63a0*/  IMAD R3, R78, R6, RZ ;  /* 0x000000064e037224 */ /* 0x000fe400078e02ff */
[-C--:B------:R-:W-:Y:S01]  /*63b0*/  IMAD R0, R81, R82.reuse, R0 ;  /* 0x0000005251007224 */ /* 0x080fe200078e0200 */
[----:B------:R-:W-:Y:S01]  /*63c0*/  SHF.R.S32.HI R81, RZ, 0x18, R88 ;  /* 0x00000018ff517819 */ /* 0x000fe20000011458 */
[-C--:B------:R-:W-:Y:S01]  /*63d0*/  IMAD R2, R83, R82.reuse, R2 ;  /* 0x0000005253027224 */ /* 0x080fe200078e0202 */
[C---:B------:R-:W-:Y:S01]  /*63e0*/  PRMT R83, R89.reuse, 0x8880, RZ ;  /* 0x0000888059537816 */ /* 0x040fe200000000ff */
[----:B------:R-:W-:Y:S01]  /*63f0*/  IMAD R3, R84, R82, R3 ;  /* 0x0000005254037224 */ /* 0x000fe200078e0203 */
[----:B------:R-:W-:Y:S01]  /*6400*/  SHF.L.U32 R84, R89, 0x10, RZ ;  /* 0x0000001059547819 */ /* 0x000fe200000006ff */
[C---:B------:R-:W-:Y:S01]  /*6410*/  IMAD R7, R78.reuse, R7, RZ ;  /* 0x000000074e077224 */ /* 0x040fe200078e02ff */
[----:B------:R-:W-:Y:S01]  /*6420*/  @P6 SHF.L.U32 R118, R161, 0x1f, RZ ;  /* 0x0000001fa1766819 */ /* 0x000fe200000006ff */
[C---:B------:R-:W-:Y:S01]  /*6430*/  IMAD R4, R78.reuse, R8, RZ ;  /* 0x000000084e047224 */ /* 0x040fe200078e02ff */
[----:B------:R-:W-:Y:S01]  /*6440*/  SHF.R.S32.HI R84, RZ, 0x18, R84 ;  /* 0x00000018ff547819 */ /* 0x000fe20000011454 */
[----:B------:R-:W-:Y:S02]  /*6450*/  IMAD R5, R78, R9, RZ ;  /* 0x000000094e057224 */ /* 0x000fe400078e02ff */
[----:B------:R-:W-:Y:S01]  /*6460*/  IMAD R7, R81, R82, R7 ;  /* 0x0000005251077224 */ /* 0x000fe200078e0207 */
[----:B------:R-:W-:Y:S01]  /*6470*/  PRMT R81, R90, 0x8880, RZ ;  /* 0x000088805a517816 */ /* 0x000fe200000000ff */
[----:B------:R-:W-:Y:S02]  /*6480*/  IMAD R6, R78, R10, RZ ;  /* 0x0000000a4e067224 */ /* 0x000fe400078e02ff */
[-C--:B------:R-:W-:Y:S01]  /*6490*/  IMAD R4, R83, R82.reuse, R4 ;  /* 0x0000005253047224 */ /* 0x080fe200078e0204 */
[----:B------:R-:W-:Y:S01]  /*64a0*/  I2IP.S8.S32.SAT R93, R7, R3, RZ ;  /* 0x00000003075d7239 */ /* 0x000fe200000014ff */
[----:B------:R-:W-:Y:S01]  /*64b0*/  IMAD R5, R84, R82, R5 ;  /* 0x0000005254057224 */ /* 0x000fe200078e0205 */
[----:B------:R-:W-:Y:S01]  /*64c0*/  SHF.L.U32 R83, R90, 0x10, RZ ;  /* 0x000000105a537819 */ /* 0x000fe200000006ff */
[----:B------:R-:W-:Y:S01]  /*64d0*/  IMAD R11, R78, R11, RZ ;  /* 0x0000000b4e0b7224 */ /* 0x000fe200078e02ff */
[----:B------:R-:W-:Y:S01]  /*64e0*/  I2IP.S8.S32.SAT R92, R2, R0, R93 ;  /* 0x00000000025c7239 */ /* 0x000fe2000000145d */
[----:B------:R-:W-:Y:S01]  /*64f0*/  IMAD R6, R85, R82, R6 ;  /* 0x0000005255067224 */ /* 0x000fe200078e0206 */
[----:B------:R-:W-:Y:S01]  /*6500*/  SHF.R.S32.HI R83, RZ, 0x18, R83 ;  /* 0x00000018ff537819 */ /* 0x000fe20000011453 */
[----:B------:R-:W-:Y:S01]  /*6510*/  IMAD R8, R78, R12, RZ ;  /* 0x0000000c4e087224 */ /* 0x000fe200078e02ff */
[----:B------:R-:W-:Y:S01]  /*6520*/  SHF.L.U32 R85, R90, 0x8, RZ ;  /* 0x000000085a557819 */ /* 0x000fe200000006ff */
[----:B------:R-:W-:Y:S02]  /*6530*/  IMAD R9, R78, R13, RZ ;  /* 0x0000000d4e097224 */ /* 0x000fe400078e02ff */
[----:B------:R-:W-:Y:S01]  /*6540*/  IMAD R11, R86, R82, R11 ;  /* 0x00000052560b7224 */ /* 0x000fe200078e020b */
[----:B------:R-:W-:Y:S01]  /*6550*/  SHF.R.S32.HI R85, RZ, 0x18, R85 ;  /* 0x00000018ff557819 */ /* 0x000fe20000011455 */
[C---:B------:R-:W-:Y:S01]  /*6560*/  IMAD R10, R78.reuse, R14, RZ ;  /* 0x0000000e4e0a7224 */ /* 0x040fe200078e02ff */
[----:B------:R-:W-:Y:S01]  /*6570*/  SHF.R.S32.HI R86, RZ, 0x18, R91 ;  /* 0x00000018ff567819 */ /* 0x000fe2000001145b */
[----:B------:R-:W-:Y:S01]  /*6580*/  IMAD R8, R81, R82, R8 ;  /* 0x0000005251087224 */ /* 0x000fe200078e0208 */
[----:B------:R-:W-:Y:S01]  /*6590*/  I2IP.S8.S32.SAT R94, R11, R6, RZ ;  /* 0x000000060b5e7239 */ /* 0x000fe200000014ff */
[----:B------:R-:W-:Y:S01]  /*65a0*/  IMAD R9, R83, R82, R9 ;  /* 0x0000005253097224 */ /* 0x000fe200078e0209 */
[C---:B------:R-:W-:Y:S01]  /*65b0*/  PRMT R83, R91.reuse, 0x8880, RZ ;  /* 0x000088805b537816 */ /* 0x040fe200000000ff */
[----:B------:R-:W-:Y:S01]  /*65c0*/  IMAD.U32 R84, R91, 0x10000, RZ ;  /* 0x000100005b547824 */ /* 0x000fe200078e00ff */
[----:B------:R-:W-:Y:S01]  /*65d0*/  I2IP.S8.S32.SAT R93, R5, R4, R94 ;  /* 0x00000004055d7239 */ /* 0x000fe2000000145e */
[C---:B------:R-:W-:Y:S01]  /*65e0*/  IMAD R15, R78.reuse, R15, RZ ;  /* 0x0000000f4e0f7224 */ /* 0x040fe200078e02ff */
[----:B------:R-:W-:Y:S01]  /*65f0*/  SHF.R.S32.HI R81, RZ, 0x18, R90 ;  /* 0x00000018ff517819 */ /* 0x000fe2000001145a */
[----:B------:R-:W-:Y:S01]  /*6600*/  IMAD R10, R85, R82, R10 ;  /* 0x00000052550a7224 */ /* 0x000fe200078e020a */
[----:B------:R-:W-:Y:S01]  /*6610*/  SHF.R.S32.HI R84, RZ, 0x18, R84 ;  /* 0x00000018ff547819 */ /* 0x000fe20000011454 */
[C---:B------:R-:W-:Y:S01]  /*6620*/  IMAD R12, R78.reuse, R16, RZ ;  /* 0x000000104e0c7224 */ /* 0x040fe200078e02ff */
[----:B------:R-:W-:Y:S01]  /*6630*/  SHF.L.U32 R85, R91, 0x8, RZ ;  /* 0x000000085b557819 */ /* 0x000fe200000006ff */
[----:B------:R-:W-:Y:S02]  /*6640*/  IMAD R13, R78, R17, RZ ;  /* 0x000000114e0d7224 */ /* 0x000fe400078e02ff */
[----:B------:R-:W-:Y:S01]  /*6650*/  IMAD R15, R81, R82, R15 ;  /* 0x00000052510f7224 */ /* 0x000fe200078e020f */
[----:B------:R-:W-:Y:S01]  /*6660*/  PRMT R81, R96, 0x8880, RZ ;  /* 0x0000888060517816 */ /* 0x000fe200000000ff */
[----:B------:R-:W-:Y:S01]  /*6670*/  IMAD R14, R78, R18, RZ ;  /* 0x000000124e0e7224 */ /* 0x000fe200078e02ff */
[----:B------:R-:W-:Y:S01]  /*6680*/  SHF.R.S32.HI R85, RZ, 0x18, R85 ;  /* 0x00000018ff557819 */ /* 0x000fe20000011455 */
[----:B------:R-:W-:Y:S01]  /*6690*/  IMAD R12, R83, R82, R12 ;  /* 0x00000052530c7224 */ /* 0x000fe200078e020c */
[----:B------:R-:W-:Y:S01]  /*66a0*/  I2IP.S8.S32.SAT R94, R15, R10, RZ ;  /* 0x0000000a0f5e7239 */ /* 0x000fe200000014ff */
[----:B------:R-:W-:Y:S01]  /*66b0*/  IMAD R13, R84, R82, R13 ;  /* 0x00000052540d7224 */ /* 0x000fe200078e020d */
[----:B------:R-:W-:Y:S01]  /*66c0*/  SHF.L.U32 R83, R96, 0x10, RZ ;  /* 0x0000001060537819 */ /* 0x000fe200000006ff */
[C---:B------:R-:W-:Y:S01]  /*66d0*/  IMAD R19, R78.reuse, R19, RZ ;  /* 0x000000134e137224 */ /* 0x040fe200078e02ff */
[----:B------:R-:W-:Y:S01]  /*66e0*/  I2IP.S8.S32.SAT R94, R9, R8, R94 ;  /* 0x00000008095e7239 */ /* 0x000fe2000000145e */
[----:B------:R-:W-:Y:S01]  /*66f0*/  IMAD R14, R85, R82, R14 ;  /* 0x00000052550e7224 */ /* 0x000fe200078e020e */
[----:B------:R-:W-:Y:S01]  /*6700*/  SHF.R.S32.HI R83, RZ, 0x18, R83 ;  /* 0x00000018ff537819 */ /* 0x000fe20000011453 */
[C---:B------:R-:W-:Y:S01]  /*6710*/  IMAD R16, R78.reuse, R20, RZ ;  /* 0x000000144e107224 */ /* 0x040fe200078e02ff */
[----:B------:R-:W-:Y:S01]  /*6720*/  SHF.L.U32 R84, R97, 0x10, RZ ;  /* 0x0000001061547819 */ /* 0x000fe200000006ff */
[----:B------:R-:W-:Y:S01]  /*6730*/  IMAD R17, R78, R21, RZ ;  /* 0x000000154e117224 */ /* 0x000fe200078e02ff */
[----:B------:R-:W-:Y:S01]  /*6740*/  SHF.L.U32 R85, R96, 0x8, RZ ;  /* 0x0000000860557819 */ /* 0x000fe200000006ff */
[----:B------:R-:W-:Y:S01]  /*6750*/  IMAD R19, R86, R82, R19 ;  /* 0x0000005256137224 */ /* 0x000fe200078e0213 */
[----:B------:R-:W-:Y:S01]  /*6760*/  SHF.R.S32.HI R84, RZ, 0x18, R84 ;  /* 0x00000018ff547819 */ /* 0x000fe20000011454 */
[C---:B------:R-:W-:Y:S01]  /*6770*/  IMAD R18, R78.reuse, R22, RZ ;  /* 0x000000164e127224 */ /* 0x040fe200078e02ff */
[----:B------:R-:W-:Y:S01]  /*6780*/  SHF.R.S32.HI R85, RZ, 0x18, R85 ;  /* 0x00000018ff557819 */ /* 0x000fe20000011455 */
[----:B------:R-:W-:Y:S01]  /*6790*/  IMAD R16, R81, R82, R16 ;  /* 0x0000005251107224 */ /* 0x000fe200078e0210 */
[----:B------:R-:W-:Y:S01]  /*67a0*/  I2IP.S8.S32.SAT R95, R19, R14, RZ ;  /* 0x0000000e135f7239 */ /* 0x000fe200000014ff */
[-C--:B------:R-:W-:Y:S01]  /*67b0*/  IMAD R17, R83, R82.reuse, R17 ;  /* 0x0000005253117224 */ /* 0x080fe200078e0211 */
[----:B------:R-:W-:Y:S01]  /*67c0*/  PRMT R83, R97, 0x8880, RZ ;  /* 0x0000888061537816 */ /* 0x000fe200000000ff */
[C---:B------:R-:W-:Y:S01]  /*67d0*/  IMAD R23, R78.reuse, R23, RZ ;  /* 0x000000174e177224 */ /* 0x040fe200078e02ff */
[----:B------:R-:W-:Y:S01]  /*67e0*/  SHF.R.S32.HI R81, RZ, 0x18, R96 ;  /* 0x00000018ff517819 */ /* 0x000fe20000011460 */
[----:B------:R-:W-:Y:S01]  /*67f0*/  IMAD R18, R85, R82, R18 ;  /* 0x0000005255127224 */ /* 0x000fe200078e0212 */
[----:B------:R-:W-:Y:S01]  /*6800*/  SHF.L.U32 R85, R97, 0x8, RZ ;  /* 0x0000000861557819 */ /* 0x000fe200000006ff */
[C---:B------:R-:W-:Y:S01]  /*6810*/  IMAD R20, R78.reuse, R24, RZ ;  /* 0x000000184e147224 */ /* 0x040fe200078e02ff */
[----:B------:R-:W-:Y:S01]  /*6820*/  I2IP.S8.S32.SAT R95, R13, R12, R95 ;  /* 0x0000000c0d5f7239 */ /* 0x000fe2000000145f */
[----:B------:R-:W-:Y:S01]  /*6830*/  IMAD R21, R78, R25, RZ ;  /* 0x000000194e157224 */ /* 0x000fe200078e02ff */
[----:B------:R-:W-:Y:S01]  /*6840*/  SHF.R.S32.HI R85, RZ, 0x18, R85 ;  /* 0x00000018ff557819 */ /* 0x000fe20000011455 */
[----:B------:R-:W-:Y:S01]  /*6850*/  IMAD R23, R81, R82, R23 ;  /* 0x0000005251177224 */ /* 0x000fe200078e0217 */
[----:B------:R-:W-:Y:S01]  /*6860*/  PRMT R81, R98, 0x8880, RZ ;  /* 0x0000888062517816 */ /* 0x000fe200000000ff */
[----:B------:R-:W-:Y:S01]  /*6870*/  IMAD R22, R78, R26, RZ ;  /* 0x0000001a4e167224 */ /* 0x000fe200078e02ff */
[----:B------:R1:W-:Y:S01]  /*6880*/  STS.128 [R155+UR49+0x8200], R92 ;  /* 0x0082005c9b007988 */ /* 0x0003e20008000c31 */
[----:B------:R-:W-:Y:S01]  /*6890*/  IMAD R20, R83, R82, R20 ;  /* 0x0000005253147224 */ /* 0x000fe200078e0214 */
[----:B------:R-:W-:Y:S01]  /*68a0*/  I2IP.S8.S32.SAT R112, R23, R18, RZ ;  /* 0x0000001217707239 */ /* 0x000fe200000014ff */
[----:B------:R-:W-:Y:S01]  /*68b0*/  IMAD R21, R84, R82, R21 ;  /* 0x0000005254157224 */ /* 0x000fe200078e0215 */
[----:B------:R-:W-:Y:S01]  /*68c0*/  SHF.R.S32.HI R86, RZ, 0x18, R97 ;  /* 0x00000018ff567819 */ /* 0x000fe20000011461 */
[----:B------:R-:W-:Y:S01]  /*68d0*/  IMAD.U32 R83, R98, 0x10000, RZ ;  /* 0x0001000062537824 */ /* 0x000fe200078e00ff */
[----:B------:R-:W-:Y:S01]  /*68e0*/  I2IP.S8.S32.SAT R112, R17, R16, R112 ;  /* 0x0000001011707239 */ /* 0x000fe20000001470 */
[----:B------:R-:W-:Y:S01]  /*68f0*/  IMAD R27, R78, R27, RZ ;  /* 0x0000001b4e1b7224 */ /* 0x000fe200078e02ff */
[----:B------:R-:W-:Y:S01]  /*6900*/  SHF.L.U32 R84, R99, 0x10, RZ ;  /* 0x0000001063547819 */ /* 0x000fe200000006ff */
[----:B------:R-:W-:Y:S01]  /*6910*/  IMAD R22, R85, R82, R22 ;  /* 0x0000005255167224 */ /* 0x000fe200078e0216 */
[----:B------:R-:W-:Y:S01]  /*6920*/  SHF.L.U32 R85, R98, 0x8, RZ ;  /* 0x0000000862557819 */ /* 0x000fe200000006ff */
[C---:B------:R-:W-:Y:S01]  /*6930*/  IMAD R24, R78.reuse, R28, RZ ;  /* 0x0000001c4e187224 */ /* 0x040fe200078e02ff */
[----:B------:R-:W-:Y:S01]  /*6940*/  SHF.R.S32.HI R83, RZ, 0x18, R83 ;  /* 0x00000018ff537819 */ /* 0x000fe20000011453 */
[----:B------:R-:W-:Y:S01]  /*6950*/  IMAD R25, R78, R29, RZ ;  /* 0x0000001d4e197224 */ /* 0x000fe200078e02ff */
[----:B------:R-:W-:Y:S01]  /*6960*/  SHF.R.S32.HI R84, RZ, 0x18, R84 ;  /* 0x00000018ff547819 */ /* 0x000fe20000011454 */
[----:B------:R-:W-:Y:S01]  /*6970*/  IMAD R27, R86, R82, R27 ;  /* 0x00000052561b7224 */ /* 0x000fe200078e021b */
[----:B------:R-:W-:Y:S01]  /*6980*/  SHF.R.S32.HI R85, RZ, 0x18, R85 ;  /* 0x00000018ff557819 */ /* 0x000fe20000011455 */
[C---:B------:R-:W-:Y:S01]  /*6990*/  IMAD R26, R78.reuse, R30, RZ ;  /* 0x0000001e4e1a7224 */ /* 0x040fe200078e02ff */
[----:B------:R-:W-:Y:S01]  /*69a0*/  SHF.R.S32.HI R86, RZ, 0x18, R99 ;  /* 0x00000018ff567819 */ /* 0x000fe20000011463 */
[----:B------:R-:W-:Y:S01]  /*69b0*/  IMAD R24, R81, R82, R24 ;  /* 0x0000005251187224 */ /* 0x000fe200078e0218 */
[----:B------:R-:W-:Y:S01]  /*69c0*/  I2IP.S8.S32.SAT R113, R27, R22, RZ ;  /* 0x000000161b717239 */ /* 0x000fe200000014ff */
[----:B------:R-:W-:Y:S01]  /*69d0*/  IMAD R25, R83, R82, R25 ;  /* 0x0000005253197224 */ /* 0x000fe200078e0219 */
[----:B------:R-:W-:Y:S01]  /*69e0*/  SHF.R.S32.HI R81, RZ, 0x18, R98 ;  /* 0x00000018ff517819 */ /* 0x000fe20000011462 */
[C---:B------:R-:W-:Y:S01]  /*69f0*/  IMAD R31, R78.reuse, R31, RZ ;  /* 0x0000001f4e1f7224 */ /* 0x040fe200078e02ff */
[----:B------:R-:W-:Y:S01]  /*6a00*/  I2IP.S8.S32.SAT R113, R21, R20, R113 ;  /* 0x0000001415717239 */ /* 0x000fe20000001471 */
[----:B------:R-:W-:Y:S01]  /*6a10*/  IMAD R26, R85, R82, R26 ;  /* 0x00000052551a7224 */ /* 0x000fe200078e021a */
[C---:B------:R-:W-:Y:S01]  /*6a20*/  PRMT R83, R99.reuse, 0x8880, RZ ;  /* 0x0000888063537816 */ /* 0x040fe200000000ff */
[C---:B------:R-:W-:Y:S01]  /*6a30*/  IMAD R28, R78.reuse, R32, RZ ;  /* 0x000000204e1c7224 */ /* 0x040fe200078e02ff */
[----:B------:R-:W-:Y:S01]  /*6a40*/  SHF.L.U32 R85, R99, 0x8, RZ ;  /* 0x0000000863557819 */ /* 0x000fe200000006ff */
[C---:B------:R-:W-:Y:S02]  /*6a50*/  IMAD R29, R78.reuse, R33, RZ ;  /* 0x000000214e1d7224 */ /* 0x040fe400078e02ff */
[----:B------:R-:W-:Y:S01]  /*6a60*/  IMAD R31, R81, R82, R31 ;  /* 0x00000052511f7224 */ /* 0x000fe200078e021f */
[----:B------:R-:W-:Y:S01]  /*6a70*/  SHF.R.S32.HI R85, RZ, 0x18, R85 ;  /* 0x00000018ff557819 */ /* 0x000fe20000011455 */
[----:B------:R-:W-:Y:S01]  /*6a80*/  IMAD R30, R78, R34, RZ ;  /* 0x000000224e1e7224 */ /* 0x000fe200078e02ff */
[----:B------:R-:W-:Y:S01]  /*6a90*/  PRMT R81, R104, 0x8880, RZ ;  /* 0x0000888068517816 */ /* 0x000fe200000000ff */
[----:B------:R-:W-:Y:S01]  /*6aa0*/  IMAD R28, R83, R82, R28 ;  /* 0x00000052531c7224 */ /* 0x000fe200078e021c */
[----:B------:R-:W-:Y:S01]  /*6ab0*/  I2IP.S8.S32.SAT R114, R31, R26, RZ ;  /* 0x0000001a1f727239 */ /* 0x000fe200000014ff */
[----:B------:R-:W-:Y:S01]  /*6ac0*/  IMAD R29, R84, R82, R29 ;  /* 0x00000052541d7224 */ /* 0x000fe200078e021d */
[----:B------:R-:W-:Y:S01]  /*6ad0*/  SHF.L.U32 R83, R104, 0x10, RZ ;  /* 0x0000001068537819 */ /* 0x000fe200000006ff */
[----:B------:R-:W-:Y:S01]  /*6ae0*/  IMAD R35, R78, R35, RZ ;  /* 0x000000234e237224 */ /* 0x000fe200078e02ff */
[----:B------:R-:W-:Y:S01]  /*6af0*/  I2IP.S8.S32.SAT R114, R25, R24, R114 ;  /* 0x0000001819727239 */ /* 0x000fe20000001472 */
[----:B------:R-:W-:Y:S01]  /*6b00*/  IMAD R30, R85, R82, R30 ;  /* 0x00000052551e7224 */ /* 0x000fe200078e021e */
[----:B------:R-:W-:Y:S01]  /*6b10*/  SHF.L.U32 R85, R104, 0x8, RZ ;  /* 0x0000000868557819 */ /* 0x000fe200000006ff */
[C---:B------:R-:W-:Y:S01]  /*6b20*/  IMAD R32, R78.reuse, R36, RZ ;  /* 0x000000244e207224 */ /* 0x040fe200078e02ff */
[----:B------:R-:W-:Y:S01]  /*6b30*/  SHF.R.S32.HI R83, RZ, 0x18, R83 ;  /* 0x00000018ff537819 */ /* 0x000fe20000011453 */
[----:B------:R-:W-:Y:S01]  /*6b40*/  IMAD R33, R78, R37, RZ ;  /* 0x000000254e217224 */ /* 0x000fe200078e02ff */
[----:B------:R-:W-:Y:S01]  /*6b50*/  SHF.R.S32.HI R85, RZ, 0x18, R85 ;  /* 0x00000018ff557819 */ /* 0x000fe20000011455 */
[----:B------:R-:W-:Y:S01]  /*6b60*/  IMAD R35, R86, R82, R35 ;  /* 0x0000005256237224 */ /* 0x000fe200078e0223 */
[----:B------:R-:W-:Y:S01]  /*6b70*/  PRMT R84, R105, 0x8880, RZ ;  /* 0x0000888069547816 */ /* 0x000fe200000000ff */
[----:B------:R-:W-:Y:S01]  /*6b80*/  IMAD R34, R78, R38, RZ ;  /* 0x000000264e227224 */ /* 0x000fe200078e02ff */
[----:B------:R-:W-:Y:S01]  /*6b90*/  SHF.L.U32 R86, R108, 0x10, RZ ;  /* 0x000000106c567819 */ /* 0x000fe200000006ff */
[----:B------:R-:W-:Y:S01]  /*6ba0*/  IMAD R32, R81, R82, R32 ;  /* 0x0000005251207224 */ /* 0x000fe200078e0220 */
[----:B------:R-:W-:Y:S01]  /*6bb0*/  SHF.R.S32.HI R81, RZ, 0x18, R104 ;  /* 0x00000018ff517819 */ /* 0x000fe20000011468 */
[C---:B------:R-:W-:Y:S01]  /*6bc0*/  IMAD R39, R78.reuse, R39, RZ ;  /* 0x000000274e277224 */ /* 0x040fe200078e02ff */
[----:B------:R-:W-:Y:S01]  /*6bd0*/  I2IP.S8.S32.SAT R115, R35, R30, RZ ;  /* 0x0000001e23737239 */ /* 0x000fe200000014ff */
[-C--:B------:R-:W-:Y:S02]  /*6be0*/  IMAD R33, R83, R82.reuse, R33 ;  /* 0x0000005253217224 */ /* 0x080fe400078e0221 */
[----:B------:R-:W-:Y:S01]  /*6bf0*/  IMAD R34, R85, R82, R34 ;  /* 0x0000005255227224 */ /* 0x000fe200078e0222 */
[----:B------:R-:W-:Y:S01]  /*6c00*/  I2IP.S8.S32.SAT R115, R29, R28, R115 ;  /* 0x0000001c1d737239 */ /* 0x000fe20000001473 */
[C---:B------:R-:W-:Y:S01]  /*6c10*/  IMAD.U32 R83, R105.reuse, 0x10000, RZ ;  /* 0x0001000069537824 */ /* 0x040fe200078e00ff */
[----:B------:R-:W-:Y:S01]  /*6c20*/  SHF.L.U32 R85, R105, 0x8, RZ ;  /* 0x0000000869557819 */ /* 0x000fe200000006ff */
[----:B------:R-:W-:Y:S01]  /*6c30*/  IMAD R39, R81, R82, R39 ;  /* 0x0000005251277224 */ /* 0x000fe200078e0227 */
[----:B------:R-:W-:Y:S01]  /*6c40*/  MOV R81, R84 ;  /* 0x0000005400517202 */ /* 0x000fe20000000f00 */
[C---:B------:R-:W-:Y:S01]  /*6c50*/  IMAD R36, R78.reuse, R40, RZ ;  /* 0x000000284e247224 */ /* 0x040fe200078e02ff */
[----:B------:R-:W-:Y:S01]  /*6c60*/  SHF.R.S32.HI R83, RZ, 0x18, R83 ;  /* 0x00000018ff537819 */ /* 0x000fe20000011453 */
[C---:B------:R-:W-:Y:S01]  /*6c70*/  IMAD R37, R78.reuse, R41, RZ ;  /* 0x000000294e257224 */ /* 0x040fe200078e02ff */
[----:B------:R-:W-:Y:S01]  /*6c80*/  SHF.R.S32.HI R85, RZ, 0x18, R85 ;  /* 0x00000018ff557819 */ /* 0x000fe20000011455 */
[C---:B------:R-:W-:Y:S01]  /*6c90*/  IMAD R38, R78.reuse, R42, RZ ;  /* 0x0000002a4e267224 */ /* 0x040fe200078e02ff */
[----:B------:R1:W-:Y:S01]  /*6ca0*/  STS.128 [R175+0x8200], R112 ;  /* 0x00820070af007388 */ /* 0x0003e20000000c00 */
[----:B------:R-:W-:Y:S01]  /*6cb0*/  IMAD R36, R81, R82, R36 ;  /* 0x0000005251247224 */ /* 0x000fe200078e0224 */
[----:B------:R-:W-:Y:S01]  /*6cc0*/  I2IP.S8.S32.SAT R120, R39, R34, RZ ;  /* 0x0000002227787239 */ /* 0x000fe200000014ff */
[-C--:B------:R-:W-:Y:S01]  /*6cd0*/  IMAD R37, R83, R82.reuse, R37 ;  /* 0x0000005253257224 */ /* 0x080fe200078e0225 */
[----:B------:R-:W-:Y:S01]  /*6ce0*/  SHF.R.S32.HI R84, RZ, 0x18, R105 ;  /* 0x00000018ff547819 */ /* 0x000fe20000011469 */
[----:B------:R-:W-:Y:S01]  /*6cf0*/  IMAD R43, R78, R43, RZ ;  /* 0x0000002b4e2b7224 */ /* 0x000fe200078e02ff */
[C---:B------:R-:W-:Y:S01]  /*6d00*/  SHF.L.U32 R83, R106.reuse, 0x10, RZ ;  /* 0x000000106a537819 */ /* 0x040fe200000006ff */
[----:B------:R-:W-:Y:S01]  /*6d10*/  IMAD R38, R85, R82, R38 ;  /* 0x0000005255267224 */ /* 0x000fe200078e0226 */
[----:B------:R-:W-:Y:S01]  /*6d20*/  PRMT R81, R106, 0x8880, RZ ;  /* 0x000088806a517816 */ /* 0x000fe200000000ff */
[----:B------:R-:W-:Y:S01]  /*6d30*/  IMAD R40, R78, R44, RZ ;  /* 0x0000002c4e287224 */ /* 0x000fe200078e02ff */
[----:B------:R-:W-:Y:S01]  /*6d40*/  SHF.L.U32 R85, R106, 0x8, RZ ;  /* 0x000000086a557819 */ /* 0x000fe200000006ff */
[----:B------:R-:W-:Y:S01]  /*6d50*/  IMAD R41, R78, R45, RZ ;  /* 0x0000002d4e297224 */ /* 0x000fe200078e02ff */
[----:B------:R-:W-:Y:S01]  /*6d60*/  SHF.R.S32.HI R83, RZ, 0x18, R83 ;  /* 0x00000018ff537819 */ /* 0x000fe20000011453 */
[----:B------:R-:W-:Y:S01]  /*6d70*/  IMAD R43, R84, R82, R43 ;  /* 0x00000052542b7224 */ /* 0x000fe200078e022b */
[----:B------:R-:W-:Y:S01]  /*6d80*/  SHF.R.S32.HI R85, RZ, 0x18, R85 ;  /* 0x00000018ff557819 */ /* 0x000fe20000011455 */
[C---:B------:R-:W-:Y:S01]  /*6d90*/  IMAD R42, R78.reuse, R46, RZ ;  /* 0x0000002e4e2a7224 */ /* 0x040fe200078e02ff */
[----:B------:R-:W-:Y:S01]  /*6da0*/  I2IP.S8.S32.SAT R120, R33, R32, R120 ;  /* 0x0000002021787239 */ /* 0x000fe20000001478 */
[----:B------:R-:W-:Y:S01]  /*6db0*/  IMAD R40, R81, R82, R40 ;  /* 0x0000005251287224 */ /* 0x000fe200078e0228 */
[----:B------:R-:W-:Y:S01]  /*6dc0*/  SHF.R.S32.HI R84, RZ, 0x18, R106 ;  /* 0x00000018ff547819 */ /* 0x000fe2000001146a */
[----:B------:R-:W-:Y:S01]  /*6dd0*/  IMAD R47, R78, R47, RZ ;  /* 0x0000002f4e2f7224 */ /* 0x000fe200078e02ff */
[----:B------:R-:W-:Y:S01]  /*6de0*/  I2IP.S8.S32.SAT R121, R43, R38, RZ ;  /* 0x000000262b797239 */ /* 0x000fe200000014ff */
[-C--:B------:R-:W-:Y:S01]  /*6df0*/  IMAD R41, R83, R82.reuse, R41 ;  /* 0x0000005253297224 */ /* 0x080fe200078e0229 */
[----:B------:R-:W-:Y:S01]  /*6e00*/  PRMT R81, R107, 0x8880, RZ ;  /* 0x000088806b517816 */ /* 0x000fe200000000ff */
[-C--:B------:R-:W-:Y:S01]  /*6e10*/  IMAD R42, R85, R82.reuse, R42 ;  /* 0x00000052552a7224 */ /* 0x080fe200078e022a */
[----:B------:R-:W-:Y:S01]  /*6e20*/  SHF.L.U32 R83, R107, 0x10, RZ ;  /* 0x000000106b537819 */ /* 0x000fe200000006ff */
[----:B------:R-:W-:Y:S01]  /*6e30*/  IMAD R47, R84, R82, R47 ;  /* 0x00000052542f7224 */ /* 0x000fe200078e022f */
[----:B------:R-:W-:Y:S01]  /*6e40*/  I2IP.S8.S32.SAT R121, R37, R36, R121 ;  /* 0x0000002425797239 */ /* 0x000fe20000001479 */
[C---:B------:R-:W-:Y:S01]  /*6e50*/  IMAD R44, R78.reuse, R48, RZ ;  /* 0x000000304e2c7224 */ /* 0x040fe200078e02ff */
[----:B------:R-:W-:Y:S01]  /*6e60*/  SHF.R.S32.HI R83, RZ, 0x18, R83 ;  /* 0x00000018ff537819 */ /* 0x000fe20000011453 */
[----:B------:R-:W-:Y:S01]  /*6e70*/  IMAD.SHL.U32 R84, R107, 0x100, RZ ;  /* 0x000001006b547824 */ /* 0x000fe200078e00ff */
[----:B------:R-:W-:Y:S01]  /*6e80*/  I2IP.S8.S32.SAT R122, R47, R42, RZ ;  /* 0x0000002a2f7a7239 */ /* 0x000fe200000014ff */
[----:B------:R-:W-:Y:S01]  /*6e90*/  IMAD R45, R78, R49, RZ ;  /* 0x000000314e2d7224 */ /* 0x000fe200078e02ff */
[----:B------:R-:W-:Y:S01]  /*6ea0*/  PRMT R85, R108, 0x8880, RZ ;  /* 0x000088806c557816 */ /* 0x000fe200000000ff */
[----:B------:R-:W-:Y:S01]  /*6eb0*/  IMAD R44, R81, R82, R44 ;  /* 0x00000052512c7224 */ /* 0x000fe200078e022c */
[----:B------:R-:W-:Y:S01]  /*6ec0*/  SHF.R.S32.HI R81, RZ, 0x18, R84 ;  /* 0x00000018ff517819 */ /* 0x000fe20000011454 */
[C---:B------:R-:W-:Y:S01]  /*6ed0*/  IMAD R46, R78.reuse, R50, RZ ;  /* 0x000000324e2e7224 */ /* 0x040fe200078e02ff */
[----:B------:R-:W-:Y:S01]  /*6ee0*/  I2IP.S8.S32.SAT R122, R41, R40, R122 ;  /* 0x00000028297a7239 */ /* 0x000fe2000000147a */
[----:B------:R-:W-:Y:S01]  /*6ef0*/  IMAD R45, R83, R82, R45 ;  /* 0x00000052532d7224 */ /* 0x000fe200078e022d */
[----:B------:R-:W-:Y:S01]  /*6f00*/  SHF.R.S32.HI R83, RZ, 0x18, R107 ;  /* 0x00000018ff537819 */ /* 0x000fe2000001146b */
[----:B------:R-:W-:Y:S01]  /*6f10*/  IMAD R51, R78, R51, RZ ;  /* 0x000000334e337224 */ /* 0x000fe200078e02ff */
[----:B------:R-:W-:Y:S01]  /*6f20*/  SHF.L.U32 R84, R108, 0x8, RZ ;  /* 0x000000086c547819 */ /* 0x000fe200000006ff */
[C---:B------:R-:W-:Y:S02]  /*6f30*/  IMAD R48, R78.reuse, R52, RZ ;  /* 0x000000344e307224 */ /* 0x040fe400078e02ff */
[-C--:B------:R-:W-:Y:S01]  /*6f40*/  IMAD R46, R81, R82.reuse, R46 ;  /* 0x00000052512e7224 */ /* 0x080fe200078e022e */
[----:B------:R-:W-:Y:S01]  /*6f50*/  SHF.R.S32.HI R81, RZ, 0x18, R86 ;  /* 0x00000018ff517819 */ /* 0x000fe20000011456 */
[C---:B------:R-:W-:Y:S01]  /*6f60*/  IMAD R49, R78.reuse, R53, RZ ;  /* 0x000000354e317224 */ /* 0x040fe200078e02ff */
[----:B------:R-:W-:Y:S01]  /*6f70*/  SHF.R.S32.HI R86, RZ, 0x18, R111 ;  /* 0x00000018ff567819 */ /* 0x000fe2000001146f */
[----:B------:R-:W-:Y:S01]  /*6f80*/  IMAD R51, R83, R82, R51 ;  /* 0x0000005253337224 */ /* 0x000fe200078e0233 */
[----:B------:R-:W-:Y:S01]  /*6f90*/  SHF.R.S32.HI R83, RZ, 0x18, R84 ;  /* 0x00000018ff537819 */ /* 0x000fe20000011454 */
[C---:B------:R-:W-:Y:S01]  /*6fa0*/  IMAD R50, R78.reuse, R54, RZ ;  /* 0x000000364e327224 */ /* 0x040fe200078e02ff */
[----:B------:R-:W-:Y:S01]  /*6fb0*/  SHF.R.S32.HI R84, RZ, 0x18, R108 ;  /* 0x00000018ff547819 */ /* 0x000fe2000001146c */
[----:B------:R-:W-:Y:S01]  /*6fc0*/  IMAD R48, R85, R82, R48 ;  /* 0x0000005255307224 */ /* 0x000fe200078e0230 */
[----:B------:R-:W-:Y:S01]  /*6fd0*/  I2IP.S8.S32.SAT R123, R51, R46, RZ ;  /* 0x0000002e337b7239 */ /* 0x000fe200000014ff */
[C---:B------:R-:W-:Y:S01]  /*6fe0*/  IMAD R55, R78.reuse, R55, RZ ;  /* 0x000000374e377224 */ /* 0x040fe200078e02ff */
[----:B------:R-:W-:Y:S01]  /*6ff0*/  SHF.L.U32 R85, R109, 0x10, RZ ;  /* 0x000000106d557819 */ /* 0x000fe200000006ff */
[----:B------:R-:W-:Y:S01]  /*7000*/  IMAD R49, R81, R82, R49 ;  /* 0x0000005251317224 */ /* 0x000fe200078e0231 */
[----:B------:R-:W-:Y:S01]  /*7010*/  PRMT R81, R109, 0x8880, RZ ;  /* 0x000088806d517816 */ /* 0x000fe200000000ff */
[----:B------:R-:W-:Y:S01]  /*7020*/  IMAD R52, R78, R56, RZ ;  /* 0x000000384e347224 */ /* 0x000fe200078e02ff */
[----:B------:R-:W-:Y:S01]  /*7030*/  I2IP.S8.S32.SAT R123, R45, R44, R123 ;  /* 0x0000002c2d7b7239 */ /* 0x000fe2000000147b */
[-C--:B------:R-:W-:Y:S01]  /*7040*/  IMAD R50, R83, R82.reuse, R50 ;  /* 0x0000005253327224 */ /* 0x080fe200078e0232 */
[----:B------:R-:W-:Y:S01]  /*7050*/  SHF.R.S32.HI R83, RZ, 0x18, R85 ;  /* 0x00000018ff537819 */ /* 0x000fe20000011455 */
[-C--:B------:R-:W-:Y:S01]  /*7060*/  IMAD R55, R84, R82.reuse, R55 ;  /* 0x0000005254377224 */ /* 0x080fe200078e0237 */
[----:B------:R-:W-:Y:S01]  /*7070*/  PRMT R85, R110, 0x8880, RZ ;  /* 0x000088806e557816 */ /* 0x000fe200000000ff */
[----:B------:R-:W-:Y:S01]  /*7080*/  IMAD R52, R81, R82, R52 ;  /* 0x0000005251347224 */ /* 0x000fe200078e0234 */
[----:B------:R-:W-:Y:S01]  /*7090*/  SHF.L.U32 R81, R109, 0x8, RZ ;  /* 0x000000086d517819 */ /* 0x000fe200000006ff */
[C---:B------:R-:W-:Y:S01]  /*70a0*/  IMAD R53, R78.reuse, R57, RZ ;  /* 0x000000394e357224 */ /* 0x040fe200078e02ff */
[----:B------:R1:W-:Y:S01]  /*70b0*/  STS.128 [R174+0x8200], R120 ;  /* 0x00820078ae007388 */ /* 0x0003e20000000c00 */
[----:B------:R-:W-:Y:S01]  /*70c0*/  IMAD R54, R78, R58, RZ ;  /* 0x0000003a4e367224 */ /* 0x000fe200078e02ff */
[----:B------:R-:W-:Y:S01]  /*70d0*/  SHF.R.S32.HI R81, RZ, 0x18, R81 ;  /* 0x00000018ff517819 */ /* 0x000fe20000011451 */
[----:B------:R-:W-:Y:S01]  /*70e0*/  IMAD R53, R83, R82, R53 ;  /* 0x0000005253357224 */ /* 0x000fe200078e0235 */
[----:B------:R-:W-:Y:S01]  /*70f0*/  SHF.L.U32 R84, R110, 0x10, RZ ;  /* 0x000000106e547819 */ /* 0x000fe200000006ff */
[C---:B------:R-:W-:Y:S01]  /*7100*/  IMAD R59, R78.reuse, R59, RZ ;  /* 0x0000003b4e3b7224 */ /* 0x040fe200078e02ff */
[----:B------:R-:W-:Y:S01]  /*7110*/  SHF.R.S32.HI R83, RZ, 0x18, R109 ;  /* 0x00000018ff537819 */ /* 0x000fe2000001146d */
[C---:B------:R-:W-:Y:S01]  /*7120*/  IMAD R56, R78.reuse, R60, RZ ;  /* 0x0000003c4e387224 */ /* 0x040fe200078e02ff */
[----:B------:R-:W-:Y:S01]  /*7130*/  I2IP.S8.S32.SAT R124, R55, R50, RZ ;  /* 0x00000032377c7239 */ /* 0x000fe200000014ff */
[----:B------:R-:W-:Y:S01]  /*7140*/  IMAD R54, R81, R82, R54 ;  /* 0x0000005251367224 */ /* 0x000fe200078e0236 */
[----:B------:R-:W-:Y:S01]  /*7150*/  SHF.R.S32.HI R84, RZ, 0x18, R84 ;  /* 0x00000018ff547819 */ /* 0x000fe20000011454 */
[----:B------:R-:W-:Y:S01]  /*7160*/  IMAD R57, R78, R61, RZ ;  /* 0x0000003d4e397224 */ /* 0x000fe200078e02ff */
[----:B------:R-:W-:Y:S01]  /*7170*/  I2IP.S8.S32.SAT R124, R49, R48, R124 ;  /* 0x00000030317c7239 */ /* 0x000fe2000000147c */
[-C--:B------:R-:W-:Y:S01]  /*7180*/  IMAD R59, R83, R82.reuse, R59 ;  /* 0x00000052533b7224 */ /* 0x080fe200078e023b */
[----:B------:R-:W-:Y:S01]  /*7190*/  PRMT R83, R111, 0x8880, RZ ;  /* 0x000088806f537816 */ /* 0x000fe200000000ff */
[-C--:B------:R-:W-:Y:S01]  /*71a0*/  IMAD R56, R85, R82.reuse, R56 ;  /* 0x0000005255387224 */ /* 0x080fe200078e0238 */
[----:B------:R-:W-:Y:S01]  /*71b0*/  SHF.R.S32.HI R81, RZ, 0x18, R110 ;  /* 0x00000018ff517819 */ /* 0x000fe2000001146e */
[----:B------:R-:W-:Y:S01]  /*71c0*/  IMAD R57, R84, R82, R57 ;  /* 0x0000005254397224 */ /* 0x000fe200078e0239 */
[----:B------:R-:W-:Y:S01]  /*71d0*/  I2IP.S8.S32.SAT R125, R59, R54, RZ ;  /* 0x000000363b7d7239 */ /* 0x000fe200000014ff */
[C---:B------:R-:W-:Y:S01]  /*71e0*/  IMAD R58, R78.reuse, R62, RZ ;  /* 0x0000003e4e3a7224 */ /* 0x040fe200078e02ff */
[C---:B------:R-:W-:Y:S01]  /*71f0*/  SHF.L.U32 R85, R111.reuse, 0x8, RZ ;  /* 0x000000086f557819 */ /* 0x040fe200000006ff */
[----:B------:R-:W-:Y:S01]  /*7200*/  IMAD.U32 R84, R111, 0x10000, RZ ;  /* 0x000100006f547824 */ /* 0x000fe200078e00ff */
[----:B------:R-:W-:Y:S01]  /*7210*/  I2IP.S8.S32.SAT R125, R53, R52, R125 ;  /* 0x00000034357d7239 */ /* 0x000fe2000000147d */
[C---:B------:R-:W-:Y:S01]  /*7220*/  IMAD R63, R78.reuse, R63, RZ ;  /* 0x0000003f4e3f7224 */ /* 0x040fe200078e02ff */
[----:B------:R-:W-:Y:S01]  /*7230*/  SHF.R.S32.HI R85, RZ, 0x18, R85 ;  /* 0x00000018ff557819 */ /* 0x000fe20000011455 */
[C---:B------:R-:W-:Y:S01]  /*7240*/  IMAD R60, R78.reuse, R64, RZ ;  /* 0x000000404e3c7224 */ /* 0x040fe200078e02ff */
[----:B------:R-:W-:Y:S01]  /*7250*/  SHF.R.S32.HI R84, RZ, 0x18, R84 ;  /* 0x00000018ff547819 */ /* 0x000fe20000011454 */
[-C--:B------:R-:W-:Y:S02]  /*7260*/  IMAD R58, R87, R82.reuse, R58 ;  /* 0x00000052573a7224 */ /* 0x080fe400078e023a */
[C---:B------:R-:W-:Y:S02]  /*7270*/  IMAD R61, R78.reuse, R65, RZ ;  /* 0x000000414e3d7224 */ /* 0x040fe400078e02ff */
[-C--:B------:R-:W-:Y:S02]  /*7280*/  IMAD R63, R81, R82.reuse, R63 ;  /* 0x00000052513f7224 */ /* 0x080fe400078e023f */
[----:B------:R-:W-:Y:S02]  /*7290*/  IMAD R60, R83, R82, R60 ;  /* 0x00000052533c7224 */ /* 0x000fe400078e023c */
[----:B------:R-:W-:Y:S01]  /*72a0*/  IMAD R62, R78, R66, RZ ;  /* 0x000000424e3e7224 */ /* 0x000fe200078e02ff */
[----:B------:R-:W-:Y:S01]  /*72b0*/  I2IP.S8.S32.SAT R126, R63, R58, RZ ;  /* 0x0000003a3f7e7239 */ /* 0x000fe200000014ff */
[----:B------:R-:W-:Y:S02]  /*72c0*/  IMAD R61, R84, R82, R61 ;  /* 0x00000052543d7224 */ /* 0x000fe400078e023d */
[----:B------:R-:W-:Y:S01]  /*72d0*/  IMAD R67, R78, R67, RZ ;  /* 0x000000434e437224 */ /* 0x000fe200078e02ff */
[----:B------:R-:W-:Y:S01]  /*72e0*/  I2IP.S8.S32.SAT R126, R57, R56, R126 ;  /* 0x00000038397e7239 */ /* 0x000fe2000000147e */
[-C--:B------:R-:W-:Y:S02]  /*72f0*/  IMAD R62, R85, R82.reuse, R62 ;  /* 0x00000052553e7224 */ /* 0x080fe400078e023e */
[----:B------:R-:W-:Y:S05]  /*7300*/  IMAD R67, R86, R82, R67 ;  /* 0x0000005256437224 */ /* 0x000fea00078e0243 */
[----:B------:R-:W-:Y:S04]  /*7310*/  I2IP.S8.S32.SAT R127, R67, R62, RZ ;  /* 0x0000003e437f7239 */ /* 0x000fe800000014ff */
[----:B------:R-:W-:Y:S05]  /*7320*/  I2IP.S8.S32.SAT R127, R61, R60, R127 ;  /* 0x0000003c3d7f7239 */ /* 0x000fea000000147f */
[----:B------:R1:W-:Y:S01]  /*7330*/  STS.128 [R173+0x8200], R124 ;  /* 0x0082007cad007388 */ /* 0x0003e20000000c00 */
[----:B------:R-:W-:Y:S01]  /*7340*/  @!PT LDS RZ, [RZ] ;  /* 0x00000000fffff984 */ /* 0x000fe20000000800 */
[----:B------:R-:W-:Y:S01]  /*7350*/  @!PT LDS RZ, [RZ] ;  /* 0x00000000fffff984 */ /* 0x000fe20000000800 */
[----:B------:R-:W-:Y:S01]  /*7360*/  @!PT LDS RZ, [RZ] ;  /* 0x00000000fffff984 */ /* 0x000fe20000000800 */
[----:B------:R-:W-:Y:S01]  /*7370*/  @!PT LDS RZ, [RZ] ;  /* 0x00000000fffff984 */ /* 0x000fe20000000800 */
[----:B------:R2:W-:Y:S07]  /*7380*/  MEMBAR.ALL.CTA ;  /* 0x0000000000007992 */ /* 0x0005ee0000008000 */
[----:B--2---:R-:W2:Y:S02]  /*7390*/  FENCE.VIEW.ASYNC.S ;  /* 0x00000000000073c6 */ /* 0x004ea40000000000 */
[----:B--2---:R-:W-:Y:S06]  /*73a0*/  BAR.SYNC.DEFER_BLOCKING 0x1, 0x80 ;  /* 0x0042000000007b1d */ /* 0x004fec0000010000 */
[----:B------:R-:W-:Y:S05]  /*73b0*/  @P0 BRA `(.L_x_114) ;  /* 0x0000000000280947 */ /* 0x000fea0003800000 */
[----:B------:R-:W-:Y:S02]  /*73c0*/  UIADD3 UR4, UPT, UPT, UR49, 0x8200, URZ ;  /* 0x0000820031047890 */ /* 0x000fe4000fffe0ff */
[----:B------:R-:W-:Y:S01]  /*73d0*/  UIADD3 UR6, UP0, UPT, UR52, 0x680, URZ ;  /* 0x0000068034067890 */ /* 0x000fe2000ff1e0ff */
[----:B------:R-:W-:Y:S03]  /*73e0*/  UMOV UR43, UR36 ;  /* 0x00000024002b7c82 */ /* 0x000fe60008000000 */
[----:B------:R-:W-:Y:S01]  /*73f0*/  MOV R168, UR4 ;  /* 0x0000000400a87c02 */ /* 0x000fe20008000f00 */
[----:B------:R-:W-:Y:S03]  /*7400*/  UIADD3.X UR7, UPT, UPT, URZ, UR53, URZ, UP0, !UPT ;  /* 0x00000035ff077290 */ /* 0x000fe600087fe4ff */
[----:B------:R-:W-:Y:S11]  /*7410*/  R2UR UR40, R168 ;  /* 0x00000000a82872ca */ /* 0x000ff600000e0000 */
[----:B------:R-:W-:Y:S02]  /*7420*/  @!UPT UIADD3 URZ, UPT, UPT, URZ, URZ, URZ ;  /* 0x000000fffffff290 */ /* 0x000fe4000fffe0ff */
[----:B------:R2:W-:Y:S01]  /*7430*/  UTMASTG.3D [UR40], [UR6] ;  /* 0x00000028060073b5 */ /* 0x0005e20008010000 */
[----:B------:R0:W-:Y:S01]  /*7440*/  UTMACMDFLUSH ;  /* 0x00000000000079b7 */ /* 0x0001e20000000000 */
[----:B--2---:R-:W-:Y:S04]  /*7450*/  DEPBAR.LE SB0, 0x1 ;  /* 0x000080400000791a */ /* 0x004fe80000000000 */
.L_x_114:
[----:B------:R-:W-:Y:S05]  /*7460*/  BSYNC.RECONVERGENT B0 ;  /* 0x0000000000007941 */ /* 0x000fea0003800200 */
.L_x_113:
[----:B------:R-:W-:Y:S06]  /*7470*/  BAR.SYNC.DEFER_BLOCKING 0x1, 0x80 ;  /* 0x0042000000007b1d */ /* 0x000fec0000010000 */
[----:B------:R-:W2:Y:S01]  /*7480*/  @P6 SYNCS.PHASECHK.TRANS64.TRYWAIT P0, [R117+URZ+0x30], R118 ;  /* 0x00003076750065a7 */ /* 0x000ea200080011ff */
[----:B------:R-:W-:Y:S01]  /*7490*/  BSSY B1, `(.L_x_115) ;  /* 0x0000023000017945 */ /* 0x000fe20003800000 */
[----:B--2---:R-:W-:Y:S03]  /*74a0*/  @P6 SEL R100, RZ, 0x1, !P0 ;  /* 0x00000001ff646807 */ /* 0x004fe60004000000 */
[----:B------:R-:W-:Y:S05]  /*74b0*/  @!P6 BRA `(.L_x_116) ;  /* 0x000000000080e947 */ /* 0x000fea0003800000 */
[----:B------:R-:W-:Y:S01]  /*74c0*/  ISETP.NE.AND P1, PT, R101, RZ, PT ;  /* 0x000000ff6500720c */ /* 0x000fe20003f25270 */
[----:B------:R-:W-:Y:S01]  /*74d0*/  BSSY B0, `(.L_x_117) ;  /* 0x000000a000007945 */ /* 0x000fe20003800000 */
[----:B------:R-:W-:Y:S11]  /*74e0*/  ISETP.NE.AND P0, PT, R100, RZ, PT ;  /* 0x000000ff6400720c */ /* 0x000ff60003f05270 */
[----:B------:R-:W-:Y:S04]  /*74f0*/  @P1 IMAD R5, R162, 0x2000, R103 ;  /* 0x00002000a2051824 */ /* 0x000fe800078e0267 */
[--C-:B------:R-:W-:Y:S01]  /*7500*/  @P1 IMAD.IADD R4, R167, 0x1, R5.reuse ;  /* 0x00000001a7041824 */ /* 0x100fe200078e0205 */
[----:B------:R-:W-:Y:S01]  /*7510*/  @P1 IADD3 R3, PT, PT, R166, R5, RZ ;  /* 0x00000005a6031210 */ /* 0x000fe20007ffe0ff */
[----:B------:R-:W-:Y:S01]  /*7520*/  @P1 IMAD.IADD R2, R102, 0x1, R5 ;  /* 0x0000000166021824 */ /* 0x000fe200078e0205 */
[----:B------:R-:W-:Y:S06]  /*7530*/  @P0 BRA `(.L_x_118) ;  /* 0x00000000000c0947 */ /* 0x000fec0003800000 */
[----:B------:R-:W-:Y:S04]  /*7540*/  SHF.L.U32 R0, R161, 0x1f, RZ ;  /* 0x0000001fa1007819 */ /* 0x000fe800000006ff */
[----:B------:R-:W2:Y:S02]  /*7550*/  SYNCS.PHASECHK.TRANS64.TRYWAIT P0, [R117+URZ+0x30], R0 ;  /* 0x00003000750075a7 */ /* 0x000ea400080011ff */
[----:B--2---:R-:W-:Y:S05]  /*7560*/  @!P0 BRA `(.L_x_119) ;  /* 0x0000004c00348947 */ /* 0x004fea0003800000 */
.L_x_118:
[----:B------:R-:W-:Y:S05]  /*7570*/  BSYNC B0 ;  /* 0x0000000000007941 */ /* 0x000fea0003800000 */
.L_x_117:
[----:B------:R-:W-:Y:S01]  /*7580*/  ISETP.NE.AND P0, PT, R101, RZ, PT ;  /* 0x000000ff6500720c */ /* 0x000fe20003f05270 */
[----:B--2---:R-:W-:Y:S02]  /*7590*/  VIADD R117, R117, 0x50 ;  /* 0x0000005075757836 */ /* 0x004fe40000000000 */
[----:B------:R-:W-:Y:S02]  /*75a0*/  IMAD.U32 R0, RZ, RZ, UR37 ;  /* 0x00000025ff007e24 */ /* 0x000fe4000f8e00ff */
[----:B------:R-:W-:Y:S03]  /*75b0*/  VIADD R162, R162, 0x1 ;  /* 0x00000001a2a27836 */ /* 0x000fe60000000000 */
[----:B------:R-:W-:Y:S05]  /*75c0*/  PRMT R0, R0, 0x654, R117 ;  /* 0x0000065400007816 */ /* 0x000fea0000000075 */
[----:B------:R2:W3:Y:S04]  /*75d0*/  @P0 LDS.128 R88, [R5+0x200] ;  /* 0x0002000005580984 */ /* 0x0004e80000000c00 */
[----:B------:R2:W4:Y:S04]  /*75e0*/  @P0 LDS.128 R96, [R4+0x200] ;  /* 0x0002000004600984 */ /* 0x0005280000000c00 */
        /* <DEDUP_REMOVED lines=12> */
[----:B--234-:R-:W-:Y:S02]  /*76b0*/  LOP3.LUT R161, R161, R0, RZ, 0x3c, !PT ;  /* 0x00000000a1a17212 */ /* 0x01cfe400078e3cff */
.L_x_116:
[----:B------:R-:W-:Y:S05]  /*76c0*/  BSYNC B1 ;  /* 0x0000000000017941 */ /* 0x000fea0003800000 */
.L_x_115:
[----:B------:R-:W-:Y:S05]  /*76d0*/  VIADD R3, R80, 0x40 ;  /* 0x0000004050037836 */ /* 0x000fea0000000000 */
[----:B------:R-:W-:Y:S04]  /*76e0*/  SHF.R.U32.HI R3, RZ, 0x15, R3 ;  /* 0x00000015ff037819 */ /* 0x000fe80000011603 */
[----:B------:R-:W-:Y:S11]  /*76f0*/  LOP3.LUT P0, RZ, R3, 0x3, R156, 0x48, !PT ;  /* 0x0000000303ff7812 */ /* 0x000ff6000780489c */
[----:B------:R-:W-:Y:S02]  /*7700*/  @!UPT UIADD3 URZ, UPT, UPT, URZ, URZ, URZ ;  /* 0x000000fffffff290 */ /* 0x000fe4000fffe0ff */
[----:B------:R-:W-:Y:S05]  /*7710*/  @!P0 BRA `(.L_x_120) ;  /* 0x0000000000408947 */ /* 0x000fea0003800000 */
[----:B------:R-:W2:Y:S01]  /*7720*/  LDCU.64 UR8, c[0x4][0x78] ;  /* 0x01000f00ff0877ac */ /* 0x000ea20008000a00 */
[----:B------:R-:W-:Y:S01]  /*7730*/  MOV R3, 0x0 ;  /* 0x0000000000037802 */ /* 0x000fe20000000f00 */
[----:B------:R-:W-:Y:S02]  /*7740*/  HFMA2 R12, -RZ, RZ, 0, 5.9604644775390625e-08 ;  /* 0x00000001ff0c7431 */ /* 0x000fe400000001ff */
[----:B------:R-:W-:Y:S02]  /*7750*/  IMAD.MOV.U32 R8, RZ, RZ, 0x192 ;  /* 0x00000192ff087424 */ /* 0x000fe400078e00ff */
[----:B------:R-:W-:Y:S01]  /*7760*/  IMAD.MOV.U32 R13, RZ, RZ, RZ ;  /* 0x000000ffff0d7224 */ /* 0x000fe200078e00ff */
[----:B------:R-:W3:Y:S01]  /*7770*/  LDCU.64 UR6, c[0x4][0x80] ;  /* 0x01001000ff0677ac */ /* 0x000ee20008000a00 */
[----:B------:R-:W4:Y:S01]  /*7780*/  LDC.64 R2, c[0x4][R3] ;  /* 0x0100000003027b82 */ /* 0x000f220000000a00 */
[----:B------:R-:W5:Y:S01]  /*7790*/  LDCU.64 UR4, c[0x4][0x18] ;  /* 0x01000300ff0477ac */ /* 0x000f620008000a00 */
[----:B--2---:R-:W-:Y:S01]  /*77a0*/  MOV R5, UR9 ;  /* 0x0000000900057c02 */ /* 0x004fe20008000f00 */
[----:B------:R-:W-:Y:S01]  /*77b0*/  IMAD.U32 R4, RZ, RZ, UR8 ;  /* 0x00000008ff047e24 */ /* 0x000fe2000f8e00ff */
[----:B---3--:R-:W-:Y:S01]  /*77c0*/  MOV R7, UR7 ;  /* 0x0000000700077c02 */ /* 0x008fe20008000f00 */
[----:B------:R-:W-:Y:S01]  /*77d0*/  IMAD.U32 R6, RZ, RZ, UR6 ;  /* 0x00000006ff067e24 */ /* 0x000fe2000f8e00ff */
[----:B-----5:R-:W-:Y:S01]  /*77e0*/  MOV R11, UR5 ;  /* 0x00000005000b7c02 */ /* 0x020fe20008000f00 */
[----:B------:R-:W-:Y:S02]  /*77f0*/  IMAD.U32 R10, RZ, RZ, UR4 ;  /* 0x00000004ff0a7e24 */ /* 0x000fe4000f8e00ff */
[----:B------:R-:W-:Y:S07]  /*7800*/  LEPC R20, `(.L_x_120) ;  /* 0x000000001014794e */ /* 0x000fee0000000000 */
[----:B-1--4-:R-:W-:Y:S05]  /*7810*/  CALL.ABS.NOINC R2 ;  /* 0x0000000002007343 */ /* 0x012fea0003c00000 */
.L_x_120:
[----:B------:R-:W-:Y:S05]  /*7820*/  WARPSYNC.ALL ;  /* 0x0000000000007948 */ /* 0x000fea0003800000 */
[----:B------:R-:W-:Y:S01]  /*7830*/  R2UR UR4, R80 ;  /* 0x00000000500472ca */ /* 0x000fe200000e0000 */
[----:B------:R-:W-:Y:S01]  /*7840*/  BSSY.RECONVERGENT B0, `(.L_x_121) ;  /* 0x000011c000007945 */ /* 0x000fe20003800200 */
[C---:B------:R-:W-:Y:S02]  /*7850*/  PRMT R81, R88.reuse, 0x8880, RZ ;  /* 0x0000888058517816 */ /* 0x040fe400000000ff */
[C---:B------:R-:W-:Y:S02]  /*7860*/  SHF.L.U32 R84, R88.reuse, 0x8, RZ ;  /* 0x0000000858547819 */ /* 0x040fe400000006ff */
[----:B------:R-:W-:Y:S02]  /*7870*/  SHF.L.U32 R83, R88, 0x10, RZ ;  /* 0x0000001058537819 */ /* 0x000fe400000006ff */
[----:B------:R-:W-:Y:S02]  /*7880*/  SHF.R.S32.HI R84, RZ, 0x18, R84 ;  /* 0x00000018ff547819 */ /* 0x000fe40000011454 */
[----:B------:R-:W-:Y:S02]  /*7890*/  SHF.R.S32.HI R83, RZ, 0x18, R83 ;  /* 0x00000018ff537819 */ /* 0x000fe40000011453 */
[----:B------:R-:W-:Y:S01]  /*78a0*/  ISETP.NE.AND P0, PT, R169, RZ, PT ;  /* 0x000000ffa900720c */ /* 0x000fe20003f05270 */
[----:B------:R-:W2:Y:S01]  /*78b0*/  LDTM.x64 R4, tmem[UR4+0x40] ;  /* 0x00004004000479ee */ /* 0x000ea20008340000 */
[----:B------:R-:W-:Y:S01]  /*78c0*/  ISETP.NE.AND P6, PT, R116, RZ, PT ;  /* 0x000000ff7400720c */ /* 0x000fe20003fc5270 */
[C---:B--2---:R-:W-:Y:S02]  /*78d0*/  IMAD R0, R78.reuse, R4, RZ ;  /* 0x000000044e007224 */ /* 0x044fe400078e02ff */
[C---:B------:R-:W-:Y:S02]  /*78e0*/  IMAD R3, R78.reuse, R6, RZ ;  /* 0x000000064e037224 */ /* 0x040fe400078e02ff */
[C---:B------:R-:W-:Y:S02]  /*78f0*/  IMAD R4, R78.reuse, R8, RZ ;  /* 0x000000084e047224 */ /* 0x040fe400078e02ff */
[C---:B------:R-:W-:Y:S02]  /*7900*/  IMAD R6, R78.reuse, R10, RZ ;  /* 0x0000000a4e067224 */ /* 0x040fe400078e02ff */
[C---:B------:R-:W-:Y:S02]  /*7910*/  IMAD R2, R78.reuse, R5, RZ ;  /* 0x000000054e027224 */ /* 0x040fe400078e02ff */
[C---:B------:R-:W-:Y:S02]  /*7920*/  IMAD R8, R78.reuse, R12, RZ ;  /* 0x0000000c4e087224 */ /* 0x040fe400078e02ff */
[C---:B------:R-:W-:Y:S02]  /*7930*/  IMAD R10, R78.reuse, R14, RZ ;  /* 0x0000000e4e0a7224 */ /* 0x040fe400078e02ff */
[C---:B------:R-:W-:Y:S02]  /*7940*/  IMAD R5, R78.reuse, R9, RZ ;  /* 0x000000094e057224 */ /* 0x040fe400078e02ff */
[----:B------:R-:W-:Y:S01]  /*7950*/  IMAD R0, R81, R82, R0 ;  /* 0x0000005251007224 */ /* 0x000fe200078e0200 */
[----:B------:R-:W-:Y:S01]  /*7960*/  SHF.L.U32 R81, R89, 0x8, RZ ;  /* 0x0000000859517819 */ /* 0x000fe200000006ff */
[C---:B------:R-:W-:Y:S02]  /*7970*/  IMAD R12, R78.reuse, R16, RZ ;  /* 0x000000104e0c7224 */ /* 0x040fe400078e02ff */
[C---:B------:R-:W-:Y:S01]  /*7980*/  IMAD R14, R78.reuse, R18, RZ ;  /* 0x000000124e0e7224 */ /* 0x040fe200078e02ff */
[----:B------:R-:W-:Y:S01]  /*7990*/  SHF.R.S32.HI R81, RZ, 0x18, R81 ;  /* 0x00000018ff517819 */ /* 0x000fe20000011451 */
[C---:B------:R-:W-:Y:S02]  /*79a0*/  IMAD R9, R78.reuse, R13, RZ ;  /* 0x0000000d4e097224 */ /* 0x040fe400078e02ff */
[C---:B------:R-:W-:Y:S02]  /*79b0*/  IMAD R16, R78.reuse, R20, RZ ;  /* 0x000000144e107224 */ /* 0x040fe400078e02ff */
[C---:B------:R-:W-:Y:S02]  /*79c0*/  IMAD R18, R78.reuse, R22, RZ ;  /* 0x000000164e127224 */ /* 0x040fe400078e02ff */
[C---:B------:R-:W-:Y:S02]  /*79d0*/  IMAD R13, R78.reuse, R17, RZ ;  /* 0x000000114e0d7224 */ /* 0x040fe400078e02ff */
[C---:B------:R-:W-:Y:S02]  /*79e0*/  IMAD R20, R78.reuse, R24, RZ ;  /* 0x000000184e147224 */ /* 0x040fe400078e02ff */
[C---:B------:R-:W-:Y:S02]  /*79f0*/  IMAD R22, R78.reuse, R26, RZ ;  /* 0x0000001a4e167224 */ /* 0x040fe400078e02ff */
[----:B------:R-:W-:Y:S01]  /*7a00*/  IMAD R2, R83, R82, R2 ;  /* 0x0000005253027224 */ /* 0x000fe200078e0202 */
[----:B------:R-:W-:Y:S01]  /*7a10*/  SHF.R.S32.HI R83, RZ, 0x18, R89 ;  /* 0x00000018ff537819 */ /* 0x000fe20000011459 */
[C---:B------:R-:W-:Y:S02]  /*7a20*/  IMAD R17, R78.reuse, R21, RZ ;  /* 0x000000154e117224 */ /* 0x040fe400078e02ff */
[C---:B------:R-:W-:Y:S02]  /*7a30*/  IMAD R24, R78.reuse, R28, RZ ;  /* 0x0000001c4e187224 */ /* 0x040fe400078e02ff */
[C---:B------:R-:W-:Y:S02]  /*7a40*/  IMAD R26, R78.reuse, R30, RZ ;  /* 0x0000001e4e1a7224 */ /* 0x040fe400078e02ff */
[C---:B------:R-:W-:Y:S02]  /*7a50*/  IMAD R21, R78.reuse, R25, RZ ;  /* 0x000000194e157224 */ /* 0x040fe400078e02ff */
[C---:B------:R-:W-:Y:S02]  /*7a60*/  IMAD R28, R78.reuse, R32, RZ ;  /* 0x000000204e1c7224 */ /* 0x040fe400078e02ff */
[----:B------:R-:W-:Y:S02]  /*7a70*/  IMAD R30, R78, R34, RZ ;  /* 0x000000224e1e7224 */ /* 0x000fe400078e02ff */
[----:B------:R-:W-:Y:S02]  /*7a80*/  IMAD R3, R84, R82, R3 ;  /* 0x0000005254037224 */ /* 0x000fe400078e0203 */
[C---:B------:R-:W-:Y:S02]  /*7a90*/  IMAD R25, R78.reuse, R29, RZ ;  /* 0x0000001d4e197224 */ /* 0x040fe400078e02ff */
        /* <DEDUP_REMOVED lines=14> */
[C---:B------:R-:W-:Y:S01]  /*7b80*/  IMAD R60, R78.reuse, R64, RZ ;  /* 0x000000404e3c7224 */ /* 0x040fe200078e02ff */
[----:B------:R-:W-:Y:S01]  /*7b90*/  SHF.R.S32.HI R64, RZ, 0x18, R88 ;  /* 0x00000018ff407819 */ /* 0x000fe20000011458 */
[C---:B------:R-:W-:Y:S02]  /*7ba0*/  IMAD R34, R78.reuse, R38, RZ ;  /* 0x000000264e227224 */ /* 0x040fe400078e02ff */
[C---:B------:R-:W-:Y:S02]  /*7bb0*/  IMAD R38, R78.reuse, R42, RZ ;  /* 0x0000002a4e267224 */ /* 0x040fe400078e02ff */
[C---:B------:R-:W-:Y:S02]  /*7bc0*/  IMAD R57, R78.reuse, R61, RZ ;  /* 0x0000003d4e397224 */ /* 0x040fe400078e02ff */
[C---:B------:R-:W-:Y:S01]  /*7bd0*/  IMAD R61, R78.reuse, R65, RZ ;  /* 0x000000414e3d7224 */ /* 0x040fe200078e02ff */
[C---:B------:R-:W-:Y:S01]  /*7be0*/  PRMT R65, R89.reuse, 0x8880, RZ ;  /* 0x0000888059417816 */ /* 0x040fe200000000ff */
[C---:B------:R-:W-:Y:S02]  /*7bf0*/  IMAD R42, R78.reuse, R46, RZ ;  /* 0x0000002e4e2a7224 */ /* 0x040fe400078e02ff */
[C---:B------:R-:W-:Y:S02]  /*7c00*/  IMAD R46, R78.reuse, R50, RZ ;  /* 0x000000324e2e7224 */ /* 0x040fe400078e02ff */
[C---:B------:R-:W-:Y:S02]  /*7c10*/  IMAD R51, R78.reuse, R51, RZ ;  /* 0x000000334e337224 */ /* 0x040fe400078e02ff */
[C---:B------:R-:W-:Y:S02]  /*7c20*/  IMAD R50, R78.reuse, R54, RZ ;  /* 0x000000364e327224 */ /* 0x040fe400078e02ff */
[C---:B------:R-:W-:Y:S02]  /*7c30*/  IMAD R54, R78.reuse, R58, RZ ;  /* 0x0000003a4e367224 */ /* 0x040fe400078e02ff */
[C---:B------:R-:W-:Y:S02]  /*7c40*/  IMAD R58, R78.reuse, R62, RZ ;  /* 0x0000003e4e3a7224 */ /* 0x040fe400078e02ff */
[C---:B------:R-:W-:Y:S01]  /*7c50*/  IMAD R62, R78.reuse, R66, RZ ;  /* 0x000000424e3e7224 */ /* 0x040fe200078e02ff */
[----:B------:R-:W-:Y:S01]  /*7c60*/  SHF.L.U32 R66, R89, 0x10, RZ ;  /* 0x0000001059427819 */ /* 0x000fe200000006ff */
[C---:B------:R-:W-:Y:S02]  /*7c70*/  IMAD R7, R78.reuse, R7, RZ ;  /* 0x000000074e077224 */ /* 0x040fe400078e02ff */
[----:B------:R-:W-:Y:S01]  /*7c80*/  IMAD R11, R78, R11, RZ ;  /* 0x0000000b4e0b7224 */ /* 0x000fe200078e02ff */
[----:B------:R-:W-:Y:S01]  /*7c90*/  SHF.R.S32.HI R66, RZ, 0x18, R66 ;  /* 0x00000018ff427819 */ /* 0x000fe20000011442 */
[-C--:B------:R-:W-:Y:S01]  /*7ca0*/  IMAD R7, R64, R82.reuse, R7 ;  /* 0x0000005240077224 */ /* 0x080fe200078e0207 */
[C---:B------:R-:W-:Y:S01]  /*7cb0*/  PRMT R64, R90.reuse, 0x8880, RZ ;  /* 0x000088805a407816 */ /* 0x040fe200000000ff */
[-C--:B------:R-:W-:Y:S01]  /*7cc0*/  IMAD R4, R65, R82.reuse, R4 ;  /* 0x0000005241047224 */ /* 0x080fe200078e0204 */
[----:B------:R-:W-:Y:S01]  /*7cd0*/  SHF.L.U32 R65, R90, 0x10, RZ ;  /* 0x000000105a417819 */ /* 0x000fe200000006ff */
[-C--:B------:R-:W-:Y:S02]  /*7ce0*/  IMAD R5, R66, R82.reuse, R5 ;  /* 0x0000005242057224 */ /* 0x080fe400078e0205 */
[-C--:B------:R-:W-:Y:S01]  /*7cf0*/  IMAD R6, R81, R82.reuse, R6 ;  /* 0x0000005251067224 */ /* 0x080fe200078e0206 */
[----:B------:R-:W-:Y:S01]  /*7d00*/  I2IP.S8.S32.SAT R81, R7, R3, RZ ;  /* 0x0000000307517239 */ /* 0x000fe200000014ff */
[----:B------:R-:W-:Y:S01]  /*7d10*/  IMAD R11, R83, R82, R11 ;  /* 0x00000052530b7224 */ /* 0x000fe200078e020b */
[----:B------:R-:W-:Y:S01]  /*7d20*/  SHF.L.U32 R7, R90, 0x8, RZ ;  /* 0x000000085a077819 */ /* 0x000fe200000006ff */
[C---:B------:R-:W-:Y:S01]  /*7d30*/  IMAD R15, R78.reuse, R15, RZ ;  /* 0x0000000f4e0f7224 */ /* 0x040fe200078e02ff */
[----:B------:R-:W-:Y:S01]  /*7d40*/  MOV R3, R64 ;  /* 0x0000004000037202 */ /* 0x000fe20000000f00 */
[C---:B------:R-:W-:Y:S01]  /*7d50*/  IMAD R19, R78.reuse, R19, RZ ;  /* 0x000000134e137224 */ /* 0x040fe200078e02ff */
[----:B------:R-:W-:Y:S01]  /*7d60*/  I2IP.S8.S32.SAT R11, R11, R6, RZ ;  /* 0x000000060b0b7239 */ /* 0x000fe200000014ff */
[C---:B------:R-:W-:Y:S01]  /*7d70*/  IMAD R23, R78.reuse, R23, RZ ;  /* 0x000000174e177224 */ /* 0x040fe200078e02ff */
[----:B------:R-:W-:Y:S01]  /*7d80*/  SHF.R.S32.HI R6, RZ, 0x18, R65 ;  /* 0x00000018ff067819 */ /* 0x000fe20000011441 */
[----:B------:R-:W-:Y:S01]  /*7d90*/  IMAD R8, R3, R82, R8 ;  /* 0x0000005203087224 */ /* 0x000fe200078e0208 */
[----:B------:R-:W-:Y:S01]  /*7da0*/  SHF.R.S32.HI R7, RZ, 0x18, R7 ;  /* 0x00000018ff077819 */ /* 0x000fe20000011407 */
[----:B------:R-:W-:Y:S01]  /*7db0*/  IMAD R27, R78, R27, RZ ;  /* 0x0000001b4e1b7224 */ /* 0x000fe200078e02ff */
[----:B------:R-:W-:Y:S01]  /*7dc0*/  I2IP.S8.S32.SAT R84, R2, R0, R81 ;  /* 0x0000000002547239 */ /* 0x000fe20000001451 */
[-C--:B------:R-:W-:Y:S01]  /*7dd0*/  IMAD R9, R6, R82.reuse, R9 ;  /* 0x0000005206097224 */ /* 0x080fe200078e0209 */
[----:B------:R-:W-:Y:S01]  /*7de0*/  SHF.L.U32 R2, R91, 0x10, RZ ;  /* 0x000000105b027819 */ /* 0x000fe200000006ff */
[----:B------:R-:W-:Y:S01]  /*7df0*/  IMAD R10, R7, R82, R10 ;  /* 0x00000052070a7224 */ /* 0x000fe200078e020a */
[----:B------:R-:W-:Y:S01]  /*7e00*/  SHF.R.S32.HI R0, RZ, 0x18, R90 ;  /* 0x00000018ff007819 */ /* 0x000fe2000001145a */
[C---:B------:R-:W-:Y:S01]  /*7e10*/  IMAD R31, R78.reuse, R31, RZ ;  /* 0x0000001f4e1f7224 */ /* 0x040fe200078e02ff */
[----:B------:R-:W-:Y:S01]  /*7e20*/  I2IP.S8.S32.SAT R85, R5, R4, R11 ;  /* 0x0000000405557239 */ /* 0x000fe2000000140b */
[----:B------:R-:W-:Y:S01]  /*7e30*/  IMAD R35, R78, R35, RZ ;  /* 0x000000234e237224 */ /* 0x000fe200078e02ff */
[C---:B------:R-:W-:Y:S01]  /*7e40*/  PRMT R3, R91.reuse, 0x8880, RZ ;  /* 0x000088805b037816 */ /* 0x040fe200000000ff */
[-C--:B------:R-:W-:Y:S01]  /*7e50*/  IMAD R15, R0, R82.reuse, R15 ;  /* 0x00000052000f7224 */ /* 0x080fe200078e020f */
[----:B------:R-:W-:Y:S01]  /*7e60*/  SHF.L.U32 R5, R91, 0x8, RZ ;  /* 0x000000085b057819 */ /* 0x000fe200000006ff */
[C---:B------:R-:W-:Y:S01]  /*7e70*/  IMAD R39, R78.reuse, R39, RZ ;  /* 0x000000274e277224 */ /* 0x040fe200078e02ff */
[----:B------:R-:W-:Y:S01]  /*7e80*/  SHF.R.S32.HI R2, RZ, 0x18, R2 ;  /* 0x00000018ff027819 */ /* 0x000fe20000011402 */
[-C--:B------:R-:W-:Y:S01]  /*7e90*/  IMAD R12, R3, R82.reuse, R12 ;  /* 0x00000052030c7224 */ /* 0x080fe200078e020c */
[----:B------:R-:W-:Y:S01]  /*7ea0*/  SHF.R.S32.HI R5, RZ, 0x18, R5 ;  /* 0x00000018ff057819 */ /* 0x000fe20000011405 */
[----:B------:R-:W-:Y:S01]  /*7eb0*/  IMAD R43, R78, R43, RZ ;  /* 0x0000002b4e2b7224 */ /* 0x000fe200078e02ff */
[----:B------:R-:W-:Y:S01]  /*7ec0*/  SHF.R.S32.HI R4, RZ, 0x18, R91 ;  /* 0x00000018ff047819 */ /* 0x000fe2000001145b */
[-C--:B------:R-:W-:Y:S01]  /*7ed0*/  IMAD R13, R2, R82.reuse, R13 ;  /* 0x00000052020d7224 */ /* 0x080fe200078e020d */
[C---:B------:R-:W-:Y:S01]  /*7ee0*/  SHF.L.U32 R0, R96.reuse, 0x10, RZ ;  /* 0x0000001060007819 */ /* 0x040fe200000006ff */
[-C--:B------:R-:W-:Y:S01]  /*7ef0*/  IMAD R14, R5, R82.reuse, R14 ;  /* 0x00000052050e7224 */ /* 0x080fe200078e020e */
[C---:B------:R-:W-:Y:S01]  /*7f00*/  PRMT R3, R96.reuse, 0x8880, RZ ;  /* 0x0000888060037816 */ /* 0x040fe200000000ff */
[----:B------:R-:W-:Y:S01]  /*7f10*/  IMAD.SHL.U32 R2, R96, 0x100, RZ ;  /* 0x0000010060027824 */ /* 0x000fe200078e00ff */
[----:B------:R-:W-:Y:S01]  /*7f20*/  SHF.R.S32.HI R0, RZ, 0x18, R0 ;  /* 0x00000018ff007819 */ /* 0x000fe20000011400 */
[-C--:B------:R-:W-:Y:S01]  /*7f30*/  IMAD R19, R4, R82.reuse, R19 ;  /* 0x0000005204137224 */ /* 0x080fe200078e0213 */
[----:B------:R-:W-:Y:S01]  /*7f40*/  SHF.L.U32 R4, R97, 0x10, RZ ;  /* 0x0000001061047819 */ /* 0x000fe200000006ff */
[-C--:B------:R-:W-:Y:S01]  /*7f50*/  IMAD R16, R3, R82.reuse, R16 ;  /* 0x0000005203107224 */ /* 0x080fe200078e0210 */
[----:B------:R-:W-:Y:S01]  /*7f60*/  SHF.R.S32.HI R5, RZ, 0x18, R2 ;  /* 0x00000018ff057819 */ /* 0x000fe20000011402 */
[-C--:B------:R-:W-:Y:S01]  /*7f70*/  IMAD R17, R0, R82.reuse, R17 ;  /* 0x0000005200117224 */ /* 0x080fe200078e0211 */
[----:B------:R-:W-:Y:S01]  /*7f80*/  SHF.R.S32.HI R0, RZ, 0x18, R96 ;  /* 0x00000018ff007819 */ /* 0x000fe20000011460 */
[----:B------:R-:W-:Y:S01]  /*7f90*/  IMAD R47, R78, R47, RZ ;  /* 0x0000002f4e2f7224 */ /* 0x000fe200078e02ff */
[----:B------:R-:W-:Y:S01]  /*7fa0*/  PRMT R3, R97, 0x8880, RZ ;  /* 0x0000888061037816 */ /* 0x000fe200000000ff */
[-C--:B------:R-:W-:Y:S01]  /*7fb0*/  IMAD R18, R5, R82.reuse, R18 ;  /* 0x0000005205127224 */ /* 0x080fe200078e0212 */
[----:B------:R-:W-:Y:S01]  /*7fc0*/  SHF.L.U32 R2, R97, 0x8, RZ ;  /* 0x0000000861027819 */ /* 0x000fe200000006ff */
[-C--:B------:R-:W-:Y:S01]  /*7fd0*/  IMAD R23, R0, R82.reuse, R23 ;  /* 0x0000005200177224 */ /* 0x080fe200078e0217 */
        /* <DEDUP_REMOVED lines=8> */
[----:B------:R-:W-:Y:S01]  /*8060*/  PRMT R3, R98, 0x8880, RZ ;  /* 0x0000888062037816 */ /* 0x000fe200000000ff */
        /* <DEDUP_REMOVED lines=9> */
[----:B------:R-:W-:Y:S01]  /*8100*/  SHF.L.U32 R0, R99, 0x10, RZ ;  /* 0x0000001063007819 */ /* 0x000fe200000006ff */
[-C--:B------:R-:W-:Y:S01]  /*8110*/  IMAD R26, R5, R82.reuse, R26 ;  /* 0x00000052051a7224 */ /* 0x080fe200078e021a */
[C---:B------:R-:W-:Y:S01]  /*8120*/  PRMT R3, R99.reuse, 0x8880, RZ ;  /* 0x0000888063037816 */ /* 0x040fe200000000ff */
[-C--:B------:R-:W-:Y:S01]  /*8130*/  IMAD R31, R2, R82.reuse, R31 ;  /* 0x00000052021f7224 */ /* 0x080fe200078e021f */
[----:B------:R-:W-:Y:S01]  /*8140*/  SHF.L.U32 R2, R99, 0x8, RZ ;  /* 0x0000000863027819 */ /* 0x000fe200000006ff */
[----:B------:R-:W-:Y:S01]  /*8150*/  IMAD R67, R78, R67, RZ ;  /* 0x000000434e437224 */ /* 0x000fe200078e02ff */
[----:B------:R-:W-:Y:S01]  /*8160*/  SHF.R.S32.HI R0, RZ, 0x18, R0 ;  /* 0x00000018ff007819 */ /* 0x000fe20000011400 */
[-C--:B------:R-:W-:Y:S01]  /*8170*/  IMAD R28, R3, R82.reuse, R28 ;  /* 0x00000052031c7224 */ /* 0x080fe200078e021c */
[----:B------:R-:W-:Y:S02]  /*8180*/  SHF.R.S32.HI R5, RZ, 0x18, R2 ;  /* 0x00000018ff057819 */ /* 0x000fe40000011402 */
[----:B------:R-:W-:Y:S01]  /*8190*/  SHF.R.S32.HI R2, RZ, 0x18, R99 ;  /* 0x00000018ff027819 */ /* 0x000fe20000011463 */
[-C--:B------:R-:W-:Y:S01]  /*81a0*/  IMAD R29, R0, R82.reuse, R29 ;  /* 0x00000052001d7224 */ /* 0x080fe200078e021d */
[C---:B-1----:R-:W-:Y:S01]  /*81b0*/  PRMT R3, R104.reuse, 0x8880, RZ ;  /* 0x0000888068037816 */ /* 0x042fe200000000ff */
[----:B------:R-:W-:Y:S01]  /*81c0*/  IMAD.U32 R0, R104, 0x10000, RZ ;  /* 0x0001000068007824 */ /* 0x000fe200078e00ff */
[----:B------:R-:W-:Y:S01]  /*81d0*/  SHF.L.U32 R4, R105, 0x10, RZ ;  /* 0x0000001069047819 */ /* 0x000fe200000006ff */
[----:B------:R-:W-:Y:S01]  /*81e0*/  IMAD R30, R5, R82, R30 ;  /* 0x00000052051e7224 */ /* 0x000fe200078e021e */
[----:B------:R-:W-:Y:S01]  /*81f0*/  I2IP.S8.S32.SAT R10, R15, R10, RZ ;  /* 0x0000000a0f0a7239 */ /* 0x000fe200000014ff */
[-C--:B------:R-:W-:Y:S01]  /*8200*/  IMAD R35, R2, R82.reuse, R35 ;  /* 0x0000005202237224 */ /* 0x080fe200078e0223 */
[----:B------:R-:W-:Y:S01]  /*8210*/  SHF.L.U32 R2, R104, 0x8, RZ ;  /* 0x0000000868027819 */ /* 0x000fe200000006ff */
[-C--:B------:R-:W-:Y:S01]  /*8220*/  IMAD R32, R3, R82.reuse, R32 ;  /* 0x0000005203207224 */ /* 0x080fe200078e0220 */
[----:B------:R-:W-:Y:S02]  /*8230*/  SHF.R.S32.HI R0, RZ, 0x18, R0 ;  /* 0x00000018ff007819 */ /* 0x000fe40000011400 */
[----:B------:R-:W-:Y:S02]  /*8240*/  SHF.R.S32.HI R5, RZ, 0x18, R2 ;  /* 0x00000018ff057819 */ /* 0x000fe40000011402 */
[----:B------:R-:W-:Y:S01]  /*8250*/  PRMT R3, R105, 0x8880, RZ ;  /* 0x0000888069037816 */ /* 0x000fe200000000ff */
[-C--:B------:R-:W-:Y:S01]  /*8260*/  IMAD R33, R0, R82.reuse, R33 ;  /* 0x0000005200217224 */ /* 0x080fe200078e0221 */
[----:B------:R-:W-:Y:S01]  /*8270*/  SHF.R.S32.HI R0, RZ, 0x18, R104 ;  /* 0x00000018ff007819 */ /* 0x000fe20000011468 */
[----:B------:R-:W-:Y:S01]  /*8280*/  IMAD R34, R5, R82, R34 ;  /* 0x0000005205227224 */ /* 0x000fe200078e0222 */
[----:B------:R-:W-:Y:S02]  /*8290*/  SHF.L.U32 R2, R105, 0x8, RZ ;  /* 0x0000000869027819 */ /* 0x000fe400000006ff */
[----:B------:R-:W-:Y:S01]  /*82a0*/  I2IP.S8.S32.SAT R14, R19, R14, RZ ;  /* 0x0000000e130e7239 */ /* 0x000fe200000014ff */
[-C--:B------:R-:W-:Y:S01]  /*82b0*/  IMAD R39, R0, R82.reuse, R39 ;  /* 0x0000005200277224 */ /* 0x080fe200078e0227 */
[----:B------:R-:W-:Y:S01]  /*82c0*/  SHF.R.S32.HI R0, RZ, 0x18, R4 ;  /* 0x00000018ff007819 */ /* 0x000fe20000011404 */
[-C--:B------:R-:W-:Y:S01]  /*82d0*/  IMAD R36, R3, R82.reuse, R36 ;  /* 0x0000005203247224 */ /* 0x080fe200078e0224 */
[----:B------:R-:W-:Y:S02]  /*82e0*/  SHF.R.S32.HI R5, RZ, 0x18, R2 ;  /* 0x00000018ff057819 */ /* 0x000fe40000011402 */
[----:B------:R-:W-:Y:S01]  /*82f0*/  SHF.L.U32 R2, R106, 0x10, RZ ;  /* 0x000000106a027819 */ /* 0x000fe200000006ff */
[-C--:B------:R-:W-:Y:S01]  /*8300*/  IMAD R37, R0, R82.reuse, R37 ;  /* 0x0000005200257224 */ /* 0x080fe200078e0225 */
[----:B------:R-:W-:Y:S01]  /*8310*/  SHF.R.S32.HI R0, RZ, 0x18, R105 ;  /* 0x00000018ff007819 */ /* 0x000fe20000011469 */
[-C--:B------:R-:W-:Y:S01]  /*8320*/  IMAD R38, R5, R82.reuse, R38 ;  /* 0x0000005205267224 */ /* 0x080fe200078e0226 */
[C---:B------:R-:W-:Y:S02]  /*8330*/  PRMT R3, R106.reuse, 0x8880, RZ ;  /* 0x000088806a037816 */ /* 0x040fe400000000ff */
[----:B------:R-:W-:Y:S01]  /*8340*/  SHF.L.U32 R5, R106, 0x8, RZ ;  /* 0x000000086a057819 */ /* 0x000fe200000006ff */
[-C--:B------:R-:W-:Y:S01]  /*8350*/  IMAD R43, R0, R82.reuse, R43 ;  /* 0x00000052002b7224 */ /* 0x080fe200078e022b */
[----:B------:R-:W-:Y:S01]  /*8360*/  SHF.R.S32.HI R2, RZ, 0x18, R2 ;  /* 0x00000018ff027819 */ /* 0x000fe20000011402 */
[-C--:B------:R-:W-:Y:S01]  /*8370*/  IMAD R40, R3, R82.reuse, R40 ;  /* 0x0000005203287224 */ /* 0x080fe200078e0228 */
[----:B------:R-:W-:Y:S02]  /*8380*/  SHF.R.S32.HI R5, RZ, 0x18, R5 ;  /* 0x00000018ff057819 */ /* 0x000fe40000011405 */
[----:B------:R-:W-:Y:S01]  /*8390*/  SHF.R.S32.HI R4, RZ, 0x18, R106 ;  /* 0x00000018ff047819 */ /* 0x000fe2000001146a */
[-C--:B------:R-:W-:Y:S01]  /*83a0*/  IMAD R41, R2, R82.reuse, R41 ;  /* 0x0000005202297224 */ /* 0x080fe200078e0229 */
[----:B------:R-:W-:Y:S01]  /*83b0*/  SHF.L.U32 R0, R107, 0x10, RZ ;  /* 0x000000106b007819 */ /* 0x000fe200000006ff */
[-C--:B------:R-:W-:Y:S01]  /*83c0*/  IMAD R42, R5, R82.reuse, R42 ;  /* 0x00000052052a7224 */ /* 0x080fe200078e022a */
[C---:B------:R-:W-:Y:S01]  /*83d0*/  PRMT R3, R107.reuse, 0x8880, RZ ;  /* 0x000088806b037816 */ /* 0x040fe200000000ff */
[-C--:B------:R-:W-:Y:S01]  /*83e0*/  IMAD R47, R4, R82.reuse, R47 ;  /* 0x00000052042f7224 */ /* 0x080fe200078e022f */
[----:B------:R-:W-:Y:S02]  /*83f0*/  SHF.L.U32 R2, R107, 0x8, RZ ;  /* 0x000000086b027819 */ /* 0x000fe400000006ff */
[----:B------:R-:W-:Y:S01]  /*8400*/  SHF.R.S32.HI R0, RZ, 0x18, R0 ;  /* 0x00000018ff007819 */ /* 0x000fe20000011400 */
[-C--:B------:R-:W-:Y:S01]  /*8410*/  IMAD R44, R3, R82.reuse, R44 ;  /* 0x00000052032c7224 */ /* 0x080fe200078e022c */
[----:B------:R-:W-:Y:S02]  /*8420*/  SHF.R.S32.HI R5, RZ, 0x18, R2 ;  /* 0x00000018ff057819 */ /* 0x000fe40000011402 */
[----:B------:R-:W-:Y:S01]  /*8430*/  SHF.R.S32.HI R2, RZ, 0x18, R107 ;  /* 0x00000018ff027819 */ /* 0x000fe2000001146b */
[-C--:B------:R-:W-:Y:S01]  /*8440*/  IMAD R45, R0, R82.reuse, R45 ;  /* 0x00000052002d7224 */ /* 0x080fe200078e022d */
[----:B------:R-:W-:Y:S01]  /*8450*/  PRMT R3, R108, 0x8880, RZ ;  /* 0x000088806c037816 */ /* 0x000fe200000000ff */
[-C--:B------:R-:W-:Y:S01]  /*8460*/  IMAD R46, R5, R82.reuse, R46 ;  /* 0x00000052052e7224 */ /* 0x080fe200078e022e */
[C---:B------:R-:W-:Y:S01]  /*8470*/  SHF.L.U32 R4, R109.reuse, 0x10, RZ ;  /* 0x000000106d047819 */ /* 0x040fe200000006ff */
[-C--:B------:R-:W-:Y:S01]  /*8480*/  IMAD R51, R2, R82.reuse, R51 ;  /* 0x0000005202337224 */ /* 0x080fe200078e0233 */
[----:B------:R-:W-:Y:S01]  /*8490*/  SHF.R.S32.HI R2, RZ, 0x18, R108 ;  /* 0x00000018ff027819 */ /* 0x000fe2000001146c */
[C---:B------:R-:W-:Y:S01]  /*84a0*/  IMAD.U32 R0, R108.reuse, 0x10000, RZ ;  /* 0x000100006c007824 */ /* 0x040fe200078e00ff */
[----:B------:R-:W-:Y:S01]  /*84b0*/  PRMT R5, R109, 0x8880, RZ ;  /* 0x000088806d057816 */ /* 0x000fe200000000ff */
[-C--:B------:R-:W-:Y:S01]  /*84c0*/  IMAD R48, R3, R82.reuse, R48 ;  /* 0x0000005203307224 */ /* 0x080fe200078e0230 */
[----:B------:R-:W-:Y:S02]  /*84d0*/  SHF.L.U32 R3, R108, 0x8, RZ ;  /* 0x000000086c037819 */ /* 0x000fe400000006ff */
[----:B------:R-:W-:Y:S02]  /*84e0*/  SHF.R.S32.HI R0, RZ, 0x18, R0 ;  /* 0x00000018ff007819 */ /* 0x000fe40000011400 */
[----:B------:R-:W-:Y:S02]  /*84f0*/  SHF.R.S32.HI R3, RZ, 0x18, R3 ;  /* 0x00000018ff037819 */ /* 0x000fe40000011403 */
[----:B------:R-:W-:Y:S01]  /*8500*/  SHF.R.S32.HI R4, RZ, 0x18, R4 ;  /* 0x00000018ff047819 */ /* 0x000fe20000011404 */
[-C--:B------:R-:W-:Y:S01]  /*8510*/  IMAD R49, R0, R82.reuse, R49 ;  /* 0x0000005200317224 */ /* 0x080fe200078e0231 */
[----:B------:R-:W-:Y:S01]  /*8520*/  SHF.R.S32.HI R0, RZ, 0x18, R109 ;  /* 0x00000018ff007819 */ /* 0x000fe2000001146d */
[-C--:B------:R-:W-:Y:S01]  /*8530*/  IMAD R50, R3, R82.reuse, R50 ;  /* 0x0000005203327224 */ /* 0x080fe200078e0232 */
[----:B------:R-:W-:Y:S01]  /*8540*/  SHF.L.U32 R3, R109, 0x8, RZ ;  /* 0x000000086d037819 */ /* 0x000fe200000006ff */
[-C--:B------:R-:W-:Y:S01]  /*8550*/  IMAD R55, R2, R82.reuse, R55 ;  /* 0x0000005202377224 */ /* 0x080fe200078e0237 */
        /* <DEDUP_REMOVED lines=8> */
[----:B------:R-:W-:Y:S01]  /*85e0*/  IMAD R59, R0, R82, R59 ;  /* 0x00000052003b7224 */ /* 0x000fe200078e023b */
[----:B------:R-:W-:Y:S01]  /*85f0*/  I2IP.S8.S32.SAT R18, R23, R18, RZ ;  /* 0x0000001217127239 */ /* 0x000fe200000014ff */
[----:B------:R-:W-:Y:S01]  /*8600*/  IMAD R56, R5, R82, R56 ;  /* 0x0000005205387224 */ /* 0x000fe200078e0238 */
[----:B------:R-:W-:Y:S01]  /*8610*/  I2IP.S8.S32.SAT R86, R9, R8, R10 ;  /* 0x0000000809567239 */ /* 0x000fe2000000140a */
[----:B------:R-:W-:Y:S01]  /*8620*/  IMAD R57, R2, R82, R57 ;  /* 0x0000005202397224 */ /* 0x000fe200078e0239 */
[----:B------:R-:W-:Y:S02]  /*8630*/  I2IP.S8.S32.SAT R87, R13, R12, R14 ;  /* 0x0000000c0d577239 */ /* 0x000fe4000000140e */
[----:B------:R-:W-:Y:S02]  /*8640*/  SHF.R.S32.HI R7, RZ, 0x18, R7 ;  /* 0x00000018ff077819 */ /* 0x000fe40000011407 */
[----:B------:R-:W-:Y:S01]  /*8650*/  SHF.L.U32 R2, R111, 0x10, RZ ;  /* 0x000000106f027819 */ /* 0x000fe200000006ff */
[----:B------:R1:W-:Y:S01]  /*8660*/  STS.128 [R155+UR49+0xa200], R84 ;  /* 0x00a200549b007988 */ /* 0x0003e20008000c31 */
[----:B------:R-:W-:Y:S01]  /*8670*/  SHF.R.S32.HI R0, RZ, 0x18, R110 ;  /* 0x00000018ff007819 */ /* 0x000fe2000001146e */
[----:B------:R-:W-:Y:S01]  /*8680*/  IMAD R58, R7, R82, R58 ;  /* 0x00000052073a7224 */ /* 0x000fe200078e023a */
[----:B------:R-:W-:Y:S02]  /*8690*/  I2IP.S8.S32.SAT R16, R17, R16, R18 ;  /* 0x0000001011107239 */ /* 0x000fe40000001412 */
[----:B------:R-:W-:Y:S01]  /*86a0*/  I2IP.S8.S32.SAT R17, R27, R22, RZ ;  /* 0x000000161b117239 */ /* 0x000fe200000014ff */
[----:B------:R-:W-:Y:S01]  /*86b0*/  IMAD R63, R0, R82, R63 ;  /* 0x00000052003f7224 */ /* 0x000fe200078e023f */
[----:B------:R-:W-:Y:S02]  /*86c0*/  I2IP.S8.S32.SAT R18, R31, R26, RZ ;  /* 0x0000001a1f127239 */ /* 0x000fe400000014ff */
[----:B------:R-:W-:Y:S02]  /*86d0*/  I2IP.S8.S32.SAT R19, R35, R30, RZ ;  /* 0x0000001e23137239 */ /* 0x000fe400000014ff */
[C---:B------:R-:W-:Y:S02]  /*86e0*/  PRMT R3, R111.reuse, 0x8880, RZ ;  /* 0x000088806f037816 */ /* 0x040fe400000000ff */
[----:B------:R-:W-:Y:S02]  /*86f0*/  SHF.L.U32 R5, R111, 0x8, RZ ;  /* 0x000000086f057819 */ /* 0x000fe400000006ff */
[----:B------:R-:W-:Y:S01]  /*8700*/  SHF.R.S32.HI R2, RZ, 0x18, R2 ;  /* 0x00000018ff027819 */ /* 0x000fe20000011402 */
[----:B------:R-:W-:Y:S01]  /*8710*/  IMAD R60, R3, R82, R60 ;  /* 0x00000052033c7224 */ /* 0x000fe200078e023c */
[----:B------:R-:W-:Y:S02]  /*8720*/  I2IP.S8.S32.SAT R17, R21, R20, R17 ;  /* 0x0000001415117239 */ /* 0x000fe40000001411 */
[----:B------:R-:W-:Y:S01]  /*8730*/  I2IP.S8.S32.SAT R18, R25, R24, R18 ;  /* 0x0000001819127239 */ /* 0x000fe20000001412 */
[----:B------:R-:W-:Y:S01]  /*8740*/  IMAD R61, R2, R82, R61 ;  /* 0x00000052023d7224 */ /* 0x000fe200078e023d */
[----:B------:R-:W-:Y:S02]  /*8750*/  I2IP.S8.S32.SAT R19, R29, R28, R19 ;  /* 0x0000001c1d137239 */ /* 0x000fe40000001413 */
[----:B------:R-:W-:Y:S02]  /*8760*/  SHF.R.S32.HI R5, RZ, 0x18, R5 ;  /* 0x00000018ff057819 */ /* 0x000fe40000011405 */
[----:B------:R-:W-:Y:S01]  /*8770*/  SHF.R.S32.HI R4, RZ, 0x18, R111 ;  /* 0x00000018ff047819 */ /* 0x000fe2000001146f */
[----:B------:R1:W-:Y:S01]  /*8780*/  STS.128 [R175+0xa200], R16 ;  /* 0x00a20010af007388 */ /* 0x0003e20000000c00 */
[----:B------:R-:W-:Y:S01]  /*8790*/  I2IP.S8.S32.SAT R34, R39, R34, RZ ;  /* 0x0000002227227239 */ /* 0x000fe200000014ff */
[----:B------:R-:W-:Y:S01]  /*87a0*/  IMAD R62, R5, R82, R62 ;  /* 0x00000052053e7224 */ /* 0x000fe200078e023e */
[----:B------:R-:W-:Y:S01]  /*87b0*/  I2IP.S8.S32.SAT R38, R43, R38, RZ ;  /* 0x000000262b267239 */ /* 0x000fe200000014ff */
[----:B------:R-:W-:Y:S01]  /*87c0*/  IMAD R67, R4, R82, R67 ;  /* 0x0000005204437224 */ /* 0x000fe200078e0243 */
[----:B------:R-:W-:Y:S02]  /*87d0*/  I2IP.S8.S32.SAT R42, R47, R42, RZ ;  /* 0x0000002a2f2a7239 */ /* 0x000fe400000014ff */
[----:B------:R-:W-:Y:S02]  /*87e0*/  I2IP.S8.S32.SAT R35, R51, R46, RZ ;  /* 0x0000002e33237239 */ /* 0x000fe400000014ff */
[----:B------:R-:W-:Y:S02]  /*87f0*/  I2IP.S8.S32.SAT R32, R33, R32, R34 ;  /* 0x0000002021207239 */ /* 0x000fe40000001422 */
[----:B------:R-:W-:Y:S02]  /*8800*/  I2IP.S8.S32.SAT R33, R37, R36, R38 ;  /* 0x0000002425217239 */ /* 0x000fe40000001426 */
[----:B------:R-:W-:Y:S02]  /*8810*/  I2IP.S8.S32.SAT R34, R41, R40, R42 ;  /* 0x0000002829227239 */ /* 0x000fe4000000142a */
[----:B------:R-:W-:Y:S02]  /*8820*/  I2IP.S8.S32.SAT R35, R45, R44, R35 ;  /* 0x0000002c2d237239 */ /* 0x000fe40000001423 */
[----:B------:R-:W-:Y:S02]  /*8830*/  I2IP.S8.S32.SAT R50, R55, R50, RZ ;  /* 0x0000003237327239 */ /* 0x000fe400000014ff */
[----:B------:R-:W-:Y:S01]  /*8840*/  I2IP.S8.S32.SAT R54, R59, R54, RZ ;  /* 0x000000363b367239 */ /* 0x000fe200000014ff */
[----:B------:R1:W-:Y:S01]  /*8850*/  STS.128 [R174+0xa200], R32 ;  /* 0x00a20020ae007388 */ /* 0x0003e20000000c00 */
[----:B------:R-:W-:Y:S02]  /*8860*/  I2IP.S8.S32.SAT R58, R63, R58, RZ ;  /* 0x0000003a3f3a7239 */ /* 0x000fe400000014ff */
[----:B------:R-:W-:Y:S02]  /*8870*/  I2IP.S8.S32.SAT R62, R67, R62, RZ ;  /* 0x0000003e433e7239 */ /* 0x000fe400000014ff */
[----:B------:R-:W-:Y:S02]  /*8880*/  I2IP.S8.S32.SAT R48, R49, R48, R50 ;  /* 0x0000003031307239 */ /* 0x000fe40000001432 */
[----:B------:R-:W-:Y:S02]  /*8890*/  I2IP.S8.S32.SAT R49, R53, R52, R54 ;  /* 0x0000003435317239 */ /* 0x000fe40000001436 */
[----:B------:R-:W-:Y:S02]  /*88a0*/  I2IP.S8.S32.SAT R50, R57, R56, R58 ;  /* 0x0000003839327239 */ /* 0x000fe4000000143a */
[----:B------:R-:W-:Y:S02]  /*88b0*/  I2IP.S8.S32.SAT R51, R61, R60, R62 ;  /* 0x0000003c3d337239 */ /* 0x000fe4000000143e */
[----:B------:R-:W-:Y:S02]  /*88c0*/  LEA R0, R162, UR49, 0x3 ;  /* 0x00000031a2007c11 */ /* 0x000fe4000f8e18ff */
[----:B------:R-:W-:Y:S01]  /*88d0*/  @P6 SHF.L.U32 R3, R161, 0x1f, RZ ;  /* 0x0000001fa1036819 */ /* 0x000fe200000006ff */
        /* <DEDUP_REMOVED lines=9> */
[----:B------:R-:W-:Y:S02]  /*8970*/  UIADD3 UR8, UP0, UPT, UR52, 0x680, URZ ;  /* 0x0000068034087890 */ /* 0x000fe4000ff1e0ff */
[----:B------:R-:W-:Y:S02]  /*8980*/  UIADD3 UR5, UPT, UPT, UR41, 0x40, URZ ;  /* 0x0000004029057890 */ /* 0x000fe4000fffe0ff */
[----:B------:R-:W-:Y:S02]  /*8990*/  UIADD3 UR4, UPT, UPT, UR49, 0xa200, URZ ;  /* 0x0000a20031047890 */ /* 0x000fe4000fffe0ff */
[----:B------:R-:W-:Y:S01]  /*89a0*/  UIADD3.X UR9, UPT, UPT, URZ, UR53, URZ, UP0, !UPT ;  /* 0x00000035ff097290 */ /* 0x000fe200087fe4ff */
[----:B------:R-:W-:Y:S01]  /*89b0*/  UMOV UR6, UR42 ;  /* 0x0000002a00067c82 */ /* 0x000fe20008000000 */
[----:B------:R-:W-:Y:S07]  /*89c0*/  UMOV UR7, UR36 ;  /* 0x0000002400077c82 */ /* 0x000fee0008000000 */
[----:B------:R2:W-:Y:S01]  /*89d0*/  UTMASTG.3D [UR4], [UR8] ;  /* 0x00000004080073b5 */ /* 0x0005e20008010000 */
[----:B------:R0:W-:Y:S01]  /*89e0*/  UTMACMDFLUSH ;  /* 0x00000000000079b7 */ /* 0x0001e20000000000 */
[----:B--2---:R-:W-:Y:S04]  /*89f0*/  DEPBAR.LE SB0, 0x1 ;  /* 0x000080400000791a */ /* 0x004fe80000000000 */
.L_x_122:
[----:B------:R-:W-:Y:S05]  /*8a00*/  BSYNC.RECONVERGENT B0 ;  /* 0x0000000000007941 */ /* 0x000fea0003800200 */
.L_x_121:
        /* <DEDUP_REMOVED lines=16> */
.L_x_126:
[----:B------:R-:W-:Y:S05]  /*8b10*/  BSYNC B0 ;  /* 0x0000000000007941 */ /* 0x000fea0003800000 */
.L_x_125:
        /* <DEDUP_REMOVED lines=20> */
.L_x_124:
[----:B------:R-:W-:Y:S05]  /*8c60*/  BSYNC B1 ;  /* 0x0000000000017941 */ /* 0x000fea0003800000 */
.L_x_123:
        /* <DEDUP_REMOVED lines=21> */
.L_x_128:
[----:B------:R-:W-:Y:S05]  /*8dc0*/  WARPSYNC.ALL ;  /* 0x0000000000007948 */ /* 0x000fea0003800000 */
[----:B------:R-:W-:Y:S01]  /*8dd0*/  R2UR UR4, R80 ;  /* 0x00000000500472ca */ /* 0x000fe200000e0000 */
[----:B------:R-:W-:Y:S01]  /*8de0*/  BSSY.RECONVERGENT B0, `(.L_x_129) ;  /* 0x000011f000007945 */ /* 0x000fe20003800200 */
[C---:B------:R-:W-:Y:S02]  /*8df0*/  PRMT R81, R88.reuse, 0x8880, RZ ;  /* 0x0000888058517816 */ /* 0x040fe400000000ff */
[C---:B-1----:R-:W-:Y:S02]  /*8e00*/  SHF.L.U32 R84, R88.reuse, 0x8, RZ ;  /* 0x0000000858547819 */ /* 0x042fe400000006ff */
[----:B------:R-:W-:Y:S02]  /*8e10*/  SHF.L.U32 R83, R88, 0x10, RZ ;  /* 0x0000001058537819 */ /* 0x000fe400000006ff */
[----:B------:R-:W-:Y:S02]  /*8e20*/  SHF.R.S32.HI R84, RZ, 0x18, R84 ;  /* 0x00000018ff547819 */ /* 0x000fe40000011454 */
[----:B------:R-:W-:Y:S02]  /*8e30*/  SHF.R.S32.HI R83, RZ, 0x18, R83 ;  /* 0x00000018ff537819 */ /* 0x000fe40000011453 */
[----:B------:R-:W-:Y:S01]  /*8e40*/  ISETP.NE.AND P0, PT, R169, RZ, PT ;  /* 0x000000ffa900720c */ /* 0x000fe20003f05270 */
[----:B------:R-:W1:Y:S01]  /*8e50*/  LDTM.x64 R4, tmem[UR4+0x80] ;  /* 0x00008004000479ee */ /* 0x000e620008340000 */
[----:B------:R-:W-:Y:S01]  /*8e60*/  ISETP.NE.AND P6, PT, R116, RZ, PT ;  /* 0x000000ff7400720c */ /* 0x000fe20003fc5270 */
[C---:B-1----:R-:W-:Y:S02]  /*8e70*/  IMAD R0, R78.reuse, R4, RZ ;  /* 0x000000044e007224 */ /* 0x042fe400078e02ff */
        /* <DEDUP_REMOVED lines=141> */
[C---:B------:R-:W-:Y:S01]  /*9750*/  PRMT R3, R104.reuse, 0x8880, RZ ;  /* 0x0000888068037816 */ /* 0x040fe200000000ff */
        /* <DEDUP_REMOVED lines=124> */
[----:B------:R-:W-:Y:S02]  /*9f20*/  UIADD3 UR8, UP0, UPT, UR52, 0x680, URZ ;  /* 0x0000068034087890 */ /* 0x000fe4000ff1e0ff */
[----:B------:R-:W-:Y:S02]  /*9f30*/  UIADD3 UR5, UPT, UPT, UR41, 0x80, URZ ;  /* 0x0000008029057890 */ /* 0x000fe4000fffe0ff */
[----:B------:R-:W-:Y:S01]  /*9f40*/  MOV R168, UR10 ;  /* 0x0000000a00a87c02 */ /* 0x000fe20008000f00 */
[----:B------:R-:W-:Y:S01]  /*9f50*/  UIADD3.X UR9, UPT, UPT, URZ, UR53, URZ, UP0, !UPT ;  /* 0x00000035ff097290 */ /* 0x000fe200087fe4ff */
[----:B------:R-:W-:Y:S02]  /*9f60*/  UMOV UR6, UR42 ;  /* 0x0000002a00067c82 */ /* 0x000fe40008000000 */
[----:B------:R-:W-:Y:S01]  /*9f70*/  R2UR UR4, R168 ;  /* 0x00000000a80472ca */ /* 0x000fe200000e0000 */
[----:B------:R-:W-:Y:S11]  /*9f80*/  UMOV UR7, UR36 ;  /* 0x0000002400077c82 */ /* 0x000ff60008000000 */
[----:B------:R-:W-:Y:S01]  /*9f90*/  @!UPT UIADD3 URZ, UPT, UPT, URZ, URZ, URZ ;  /* 0x000000fffffff290 */ /* 0x000fe2000fffe0ff */
[----:B------:R2:W-:Y:S01]  /*9fa0*/  UTMASTG.3D [UR4], [UR8] ;  /* 0x00000004080073b5 */ /* 0x0005e20008010000 */
[----:B------:R0:W-:Y:S01]  /*9fb0*/  UTMACMDFLUSH ;  /* 0x00000000000079b7 */ /* 0x0001e20000000000 */
[----:B--2---:R-:W-:Y:S04]  /*9fc0*/  DEPBAR.LE SB0, 0x1 ;  /* 0x000080400000791a */ /* 0x004fe80000000000 */
.L_x_130:
[----:B------:R-:W-:Y:S05]  /*9fd0*/  BSYNC.RECONVERGENT B0 ;  /* 0x0000000000007941 */ /* 0x000fea0003800200 */
.L_x_129:
        /* <DEDUP_REMOVED lines=16> */
.L_x_134:
[----:B------:R-:W-:Y:S05]  /*a0e0*/  BSYNC B0 ;  /* 0x0000000000007941 */ /* 0x000fea0003800000 */
.L_x_133:
        /* <DEDUP_REMOVED lines=20> */
.L_x_132:
[----:B------:R-:W-:Y:S05]  /*a230*/  BSYNC B1 ;  /* 0x0000000000017941 */ /* 0x000fea0003800000 */
.L_x_131:
        /* <DEDUP_REMOVED lines=21> */
.L_x_136:
[----:B------:R-:W-:Y:S01]  /*a390*/  ISETP.NE.AND P0, PT, R169, RZ, PT ;  /* 0x000000ffa900720c */ /* 0x000fe20003f05270 */
[----:B------:R-:W-:Y:S05]  /*a3a0*/  WARPSYNC.ALL ;  /* 0x0000000000007948 */ /* 0x000fea0003800000 */
[----:B------:R-:W-:Y:S01]  /*a3b0*/  R2UR UR4, R80 ;  /* 0x00000000500472ca */ /* 0x000fe200000e0000 */
[----:B------:R-:W-:Y:S01]  /*a3c0*/  IMAD.U32 R141, R90, 0x10000, RZ ;  /* 0x000100005a8d7824 */ /* 0x000fe200078e00ff */
[C---:B------:R-:W-:Y:S01]  /*a3d0*/  SHF.L.U32 R83, R88.reuse, 0x10, RZ ;  /* 0x0000001058537819 */ /* 0x040fe200000006ff */
[----:B------:R-:W-:Y:S01]  /*a3e0*/  IMAD.U32 R126, R99, 0x10000, RZ ;  /* 0x00010000637e7824 */ /* 0x000fe200078e00ff */
[----:B------:R-:W-:Y:S01]  /*a3f0*/  PRMT R81, R88, 0x8880, RZ ;  /* 0x0000888058517816 */ /* 0x000fe200000000ff */
[----:B-1----:R-:W-:Y:S01]  /*a400*/  IMAD.U32 R115, R108, 0x10000, RZ ;  /* 0x000100006c737824 */ /* 0x002fe200078e00ff */
[----:B------:R-:W-:Y:S01]  /*a410*/  SHF.L.U32 R84, R88, 0x8, RZ ;  /* 0x0000000858547819 */ /* 0x000fe200000006ff */
[----:B------:R-:W-:Y:S01]  /*a420*/  IMAD.SHL.U32 R134, R96, 0x100, RZ ;  /* 0x0000010060867824 */ /* 0x000fe200078e00ff */
[----:B------:R-:W-:Y:S01]  /*a430*/  SHF.R.S32.HI R83, RZ, 0x18, R83 ;  /* 0x00000018ff537819 */ /* 0x000fe20000011453 */
[----:B------:R-:W-:Y:S01]  /*a440*/  IMAD.SHL.U32 R119, R105, 0x100, RZ ;  /* 0x0000010069777824 */ /* 0x000fe200078e00ff */
[----:B------:R-:W-:Y:S01]  /*a450*/  SHF.R.S32.HI R84, RZ, 0x18, R84 ;  /* 0x00000018ff547819 */ /* 0x000fe20000011454 */
[----:B------:R-:W-:Y:S01]  /*a460*/  IMAD.SHL.U32 R92, R110, 0x100, RZ ;  /* 0x000001006e5c7824 */ /* 0x000fe200078e00ff */
[----:B------:R-:W-:Y:S01]  /*a470*/  SHF.R.S32.HI R85, RZ, 0x18, R88 ;  /* 0x00000018ff557819 */ /* 0x000fe20000011458 */
[----:B------:R-:W1:Y:S01]  /*a480*/  LDTM.x64 R4, tmem[UR4+0xc0] ;  /* 0x0000c004000479ee */ /* 0x000e620008340000 */
[----:B------:R-:W-:Y:S01]  /*a490*/  PRMT R145, R89, 0x8880, RZ ;  /* 0x0000888059917816 */ /* 0x000fe200000000ff */
[----:B------:R-:W-:Y:S01]  /*a4a0*/  NOP ;  /* 0x0000000000007918 */ /* 0x000fe20000000000 */
[----:B------:R-:W-:Y:S01]  /*a4b0*/  IADD3 R171, PT, PT, R171, 0xb0, RZ ;  /* 0x000000b0abab7810 */ /* 0x000fe20007ffe0ff */
[----:B------:R-:W-:Y:S01]  /*a4c0*/  BSSY.RECONVERGENT B0, `(.L_x_137) ;  /* 0x000011b000007945 */ /* 0x000fe20003800200 */
[----:B------:R-:W-:Y:S02]  /*a4d0*/  PRMT R102, R109, 0x8880, RZ ;  /* 0x000088806d667816 */ /* 0x000fe400000000ff */
[----:B------:R-:W-:Y:S02]  /*a4e0*/  LOP3.LUT R171, R171, 0xfefffff8, RZ, 0xc0, !PT ;  /* 0xfefffff8abab7812 */ /* 0x000fe400078ec0ff */
[C---:B------:R-:W-:Y:S02]  /*a4f0*/  SHF.L.U32 R100, R109.reuse, 0x10, RZ ;  /* 0x000000106d647819 */ /* 0x040fe400000006ff */
[----:B-1----:R1:W-:Y:S01]  /*a500*/  SYNCS.ARRIVE.TRANS64.RED.A1T0 RZ, [R171+URZ], RZ ;  /* 0x000000ffabff79a7 */ /* 0x0023e200081004ff */
[C---:B------:R-:W-:Y:S02]  /*a510*/  PRMT R130, R98.reuse, 0x8880, RZ ;  /* 0x0000888062827816 */ /* 0x040fe400000000ff */
[C---:B------:R-:W-:Y:S02]  /*a520*/  SHF.L.U32 R129, R98.reuse, 0x10, RZ ;  /* 0x0000001062817819 */ /* 0x040fe400000006ff */
[----:B------:R-:W-:Y:S02]  /*a530*/  SHF.L.U32 R128, R98, 0x8, RZ ;  /* 0x0000000862807819 */ /* 0x000fe400000006ff */
[----:B------:R-:W-:Y:S02]  /*a540*/  SHF.R.S32.HI R95, RZ, 0x18, R98 ;  /* 0x00000018ff5f7819 */ /* 0x000fe40000011462 */
[----:B------:R-:W-:Y:S02]  /*a550*/  SHF.L.U32 R98, R109, 0x8, RZ ;  /* 0x000000086d627819 */ /* 0x000fe400000006ff */
[----:B------:R-:W-:Y:S01]  /*a560*/  SHF.L.U32 R144, R89, 0x10, RZ ;  /* 0x0000001059907819 */ /* 0x000fe200000006ff */
[----:B------:R-:W-:Y:S01]  /*a570*/  IMAD R0, R78, R4, RZ ;  /* 0x000000044e007224 */ /* 0x000fe200078e02ff */
[----:B------:R-:W-:Y:S01]  /*a580*/  PRMT R142, R90, 0x8880, RZ ;  /* 0x000088805a8e7816 */ /* 0x000fe200000000ff */
[C---:B------:R-:W-:Y:S01]  /*a590*/  IMAD R2, R78.reuse, R5, RZ ;  /* 0x000000054e027224 */ /* 0x040fe200078e02ff */
[----:B------:R-:W-:Y:S01]  /*a5a0*/  SHF.R.S32.HI R4, RZ, 0x18, R144 ;  /* 0x00000018ff047819 */ /* 0x000fe20000011490 */
[C---:B------:R-:W-:Y:S01]  /*a5b0*/  IMAD R3, R78.reuse, R6, RZ ;  /* 0x000000064e037224 */ /* 0x040fe200078e02ff */
[----:B------:R-:W-:Y:S01]  /*a5c0*/  SHF.R.S32.HI R86, RZ, 0x18, R89 ;  /* 0x00000018ff567819 */ /* 0x000fe20000011459 */
[-C--:B------:R-:W-:Y:S01]  /*a5d0*/  IMAD R0, R81, R82.reuse, R0 ;  /* 0x0000005251007224 */ /* 0x080fe200078e0200 */
[----:B------:R-:W-:Y:S01]  /*a5e0*/  PRMT R139, R91, 0x8880, RZ ;  /* 0x000088805b8b7816 */ /* 0x000fe200000000ff */
[----:B------:R-:W-:Y:S01]  /*a5f0*/  IMAD R7, R78, R7, RZ ;  /* 0x000000074e077224 */ /* 0x000fe200078e02ff */
[----:B------:R-:W-:Y:S01]  /*a600*/  SHF.R.S32.HI R87, RZ, 0x18, R90 ;  /* 0x00000018ff577819 */ /* 0x000fe2000001145a */
[-C--:B------:R-:W-:Y:S01]  /*a610*/  IMAD R2, R83, R82.reuse, R2 ;  /* 0x0000005253027224 */ /* 0x080fe200078e0202 */
[----:B------:R-:W-:Y:S01]  /*a620*/  SHF.R.S32.HI R83, RZ, 0x18, R109 ;  /* 0x00000018ff537819 */ /* 0x000fe2000001146d */
[-C--:B------:R-:W-:Y:S01]  /*a630*/  IMAD R3, R84, R82.reuse, R3 ;  /* 0x0000005254037224 */ /* 0x080fe200078e0203 */
[----:B------:R-:W-:Y:S01]  /*a640*/  SHF.L.U32 R138, R91, 0x10, RZ ;  /* 0x000000105b8a7819 */ /* 0x000fe200000006ff */
[----:B------:R-:W-:Y:S01]  /*a650*/  IMAD R7, R85, R82, R7 ;  /* 0x0000005255077224 */ /* 0x000fe200078e0207 */
[----:B------:R-:W-:Y:S01]  /*a660*/  PRMT R136, R96, 0x8880, RZ ;  /* 0x0000888060887816 */ /* 0x000fe200000000ff */
[----:B------:R-:W-:Y:S01]  /*a670*/  IMAD R8, R78, R8, RZ ;  /* 0x000000084e087224 */ /* 0x000fe200078e02ff */
[----:B------:R-:W-:Y:S01]  /*a680*/  SHF.L.U32 R135, R96, 0x10, RZ ;  /* 0x0000001060877819 */ /* 0x000fe200000006ff */
[C---:B------:R-:W-:Y:S01]  /*a690*/  IMAD R9, R78.reuse, R9, RZ ;  /* 0x000000094e097224 */ /* 0x040fe200078e02ff */
[----:B------:R-:W-:Y:S01]  /*a6a0*/  I2IP.S8.S32.SAT R109, R7, R3, RZ ;  /* 0x00000003076d7239 */ /* 0x000fe200000014ff */
[C---:B------:R-:W-:Y:S01]  /*a6b0*/  IMAD R10, R78.reuse, R10, RZ ;  /* 0x0000000a4e0a7224 */ /* 0x040fe200078e02ff */
[----:B------:R-:W-:Y:S01]  /*a6c0*/  MOV R3, R145 ;  /* 0x0000009100037202 */ /* 0x000fe20000000f00 */
[C---:B------:R-:W-:Y:S01]  /*a6d0*/  IMAD R7, R78.reuse, R20, RZ ;  /* 0x000000144e077224 */ /* 0x040fe200078e02ff */
[C---:B------:R-:W-:Y:S01]  /*a6e0*/  PRMT R133, R97.reuse, 0x8880, RZ ;  /* 0x0000888061857816 */ /* 0x040fe200000000ff */
[----:B------:R-:W-:Y:S01]  /*a6f0*/  IMAD R11, R78, R11, RZ ;  /* 0x0000000b4e0b7224 */ /* 0x000fe200078e02ff */
[----:B------:R-:W-:Y:S01]  /*a700*/  SHF.L.U32 R132, R97, 0x10, RZ ;  /* 0x0000001061847819 */ /* 0x000fe200000006ff */
[----:B------:R-:W-:Y:S01]  /*a710*/  IMAD R8, R3, R82, R8 ;  /* 0x0000005203087224 */ /* 0x000fe200078e0208 */
[----:B------:R-:W-:Y:S01]  /*a720*/  MOV R3, R142 ;  /* 0x0000008e00037202 */ /* 0x000fe20000000f00 */
[----:B------:R-:W-:Y:S01]  /*a730*/  IMAD R9, R4, R82, R9 ;  /* 0x0000005204097224 */ /* 0x000fe200078e0209 */
[----:B------:R-:W-:Y:S01]  /*a740*/  SHF.R.S32.HI R4, RZ, 0x18, R141 ;  /* 0x00000018ff047819 */ /* 0x000fe2000001148d */
[C---:B------:R-:W-:Y:S01]  /*a750*/  IMAD R20, R78.reuse, R25, RZ ;  /* 0x000000194e147224 */ /* 0x040fe200078e02ff */
[----:B------:R-:W-:Y:S01]  /*a760*/  SHF.R.S32.HI R93, RZ, 0x18, R97 ;  /* 0x00000018ff5d7819 */ /* 0x000fe20000011461 */
[C---:B------:R-:W-:Y:S01]  /*a770*/  IMAD R25, R78.reuse, R30, RZ ;  /* 0x0000001e4e197224 */ /* 0x040fe200078e02ff */
[----:B------:R-:W-:Y:S01]  /*a780*/  PRMT R127, R99, 0x8880, RZ ;  /* 0x00008880637f7816 */ /* 0x000fe200000000ff */
[----:B------:R-:W-:Y:S01]  /*a790*/  IMAD R12, R78, R12, RZ ;  /* 0x0000000c4e0c7224 */ /* 0x000fe200078e02ff */
[----:B------:R-:W-:Y:S01]  /*a7a0*/  PRMT R124, R104, 0x8880, RZ ;  /* 0x00008880687c7816 */ /* 0x000fe200000000ff */
[----:B------:R-:W-:Y:S01]  /*a7b0*/  IMAD R6, R78, R19, RZ ;  /* 0x000000134e067224 */ /* 0x000fe200078e02ff */
[----:B------:R-:W-:Y:S01]  /*a7c0*/  SHF.L.U32 R123, R104, 0x10, RZ ;  /* 0x00000010687b7819 */ /* 0x000fe200000006ff */
[C---:B------:R-:W-:Y:S01]  /*a7d0*/  IMAD R30, R78.reuse, R35, RZ ;  /* 0x000000234e1e7224 */ /* 0x040fe200078e02ff */
[C---:B------:R-:W-:Y:S01]  /*a7e0*/  PRMT R121, R105.reuse, 0x8880, RZ ;  /* 0x0000888069797816 */ /* 0x040fe200000000ff */
[C---:B------:R-:W-:Y:S01]  /*a7f0*/  IMAD R19, R78.reuse, R24, RZ ;  /* 0x000000184e137224 */ /* 0x040fe200078e02ff */
[----:B------:R-:W-:Y:S01]  /*a800*/  SHF.L.U32 R120, R105, 0x10, RZ ;  /* 0x0000001069787819 */ /* 0x000fe200000006ff */
[----:B------:R-:W-:Y:S01]  /*a810*/  IMAD R35, R78, R40, RZ ;  /* 0x000000284e237224 */ /* 0x000fe200078e02ff */
[----:B------:R-:W-:Y:S01]  /*a820*/  PRMT R118, R106, 0x8880, RZ ;  /* 0x000088806a767816 */ /* 0x000fe200000000ff */
[C---:B------:R-:W-:Y:S01]  /*a830*/  IMAD R13, R78.reuse, R13, RZ ;  /* 0x0000000d4e0d7224 */ /* 0x040fe200078e02ff */
[----:B------:R-:W-:Y:S01]  /*a840*/  SHF.R.S32.HI R101, RZ, 0x18, R105 ;  /* 0x00000018ff657819 */ /* 0x000fe20000011469 */
[----:B------:R-:W-:Y:S01]  /*a850*/  IMAD R24, R78, R29, RZ ;  /* 0x0000001d4e187224 */ /* 0x000fe200078e02ff */
[----:B------:R-:W-:Y:S01]  /*a860*/  SHF.L.U32 R116, R106, 0x10, RZ ;  /* 0x000000106a747819 */ /* 0x000fe200000006ff */
[C---:B------:R-:W-:Y:S01]  /*a870*/  IMAD R40, R78.reuse, R45, RZ ;  /* 0x0000002d4e287224 */ /* 0x040fe200078e02ff */
[----:B------:R-:W-:Y:S01]  /*a880*/  PRMT R112, R107, 0x8880, RZ ;  /* 0x000088806b707816 */ /* 0x000fe200000000ff */
[C---:B------:R-:W-:Y:S01]  /*a890*/  IMAD R29, R78.reuse, R34, RZ ;  /* 0x000000224e1d7224 */ /* 0x040fe200078e02ff */
[----:B------:R-:W-:Y:S01]  /*a8a0*/  SHF.R.S32.HI R103, RZ, 0x18, R106 ;  /* 0x00000018ff677819 */ /* 0x000fe2000001146a */
[----:B------:R-:W-:Y:S01]  /*a8b0*/  IMAD R45, R78, R50, RZ ;  /* 0x000000324e2d7224 */ /* 0x000fe200078e02ff */
[----:B------:R-:W-:Y:S01]  /*a8c0*/  PRMT R117, R108, 0x8880, RZ ;  /* 0x000088806c757816 */ /* 0x000fe200000000ff */
[C---:B------:R-:W-:Y:S01]  /*a8d0*/  IMAD R14, R78.reuse, R14, RZ ;  /* 0x0000000e4e0e7224 */ /* 0x040fe200078e02ff */
[----:B------:R-:W-:Y:S01]  /*a8e0*/  SHF.R.S32.HI R105, RZ, 0x18, R107 ;  /* 0x00000018ff697819 */ /* 0x000fe2000001146b */
[C---:B------:R-:W-:Y:S01]  /*a8f0*/  IMAD R34, R78.reuse, R39, RZ ;  /* 0x000000274e227224 */ /* 0x040fe200078e02ff */
[----:B------:R-:W-:Y:S01]  /*a900*/  SHF.R.S32.HI R81, RZ, 0x18, R108 ;  /* 0x00000018ff517819 */ /* 0x000fe2000001146c */
[----:B------:R-:W-:Y:S01]  /*a910*/  IMAD R50, R78, R55, RZ ;  /* 0x000000374e327224 */ /* 0x000fe200078e02ff */
[----:B------:R-:W-:Y:S01]  /*a920*/  SHF.L.U32 R94, R110, 0x10, RZ ;  /* 0x000000106e5e7819 */ /* 0x000fe200000006ff */
[C---:B------:R-:W-:Y:S01]  /*a930*/  IMAD R39, R78.reuse, R44, RZ ;  /* 0x0000002c4e277224 */ /* 0x040fe200078e02ff */
[----:B------:R-:W-:Y:S01]  /*a940*/  SHF.L.U32 R143, R89, 0x8, RZ ;  /* 0x00000008598f7819 */ /* 0x000fe200000006ff */
[C---:B------:R-:W-:Y:S01]  /*a950*/  IMAD R55, R78.reuse, R60, RZ ;  /* 0x0000003c4e377224 */ /* 0x040fe200078e02ff */
[----:B------:R-:W-:Y:S01]  /*a960*/  SHF.R.S32.HI R89, RZ, 0x18, R91 ;  /* 0x00000018ff597819 */ /* 0x000fe2000001145b */
[C---:B------:R-:W-:Y:S01]  /*a970*/  IMAD R15, R78.reuse, R15, RZ ;  /* 0x0000000f4e0f7224 */ /* 0x040fe200078e02ff */
[----:B------:R-:W-:Y:S01]  /*a980*/  SHF.R.S32.HI R5, RZ, 0x18, R143 ;  /* 0x00000018ff057819 */ /* 0x000fe2000001148f */
[C---:B------:R-:W-:Y:S01]  /*a990*/  IMAD R44, R78.reuse, R49, RZ ;  /* 0x000000314e2c7224 */ /* 0x040fe200078e02ff */
[----:B------:R-:W-:Y:S01]  /*a9a0*/  SHF.R.S32.HI R85, RZ, 0x18, R110 ;  /* 0x00000018ff557819 */ /* 0x000fe2000001146e */
[----:B------:R-:W-:Y:S01]  /*a9b0*/  IMAD R60, R78, R65, RZ ;  /* 0x000000414e3c7224 */ /* 0x000fe200078e02ff */
[----:B------:R-:W-:Y:S01]  /*a9c0*/  SHF.L.U32 R140, R90, 0x8, RZ ;  /* 0x000000085a8c7819 */ /* 0x000fe200000006ff */
[-C--:B------:R-:W-:Y:S01]  /*a9d0*/  IMAD R10, R5, R82.reuse, R10 ;  /* 0x00000052050a7224 */ /* 0x080fe200078e020a */
[----:B------:R-:W-:Y:S01]  /*a9e0*/  PRMT R90, R111, 0x8880, RZ ;  /* 0x000088806f5a7816 */ /* 0x000fe200000000ff */
[-C--:B------:R-:W-:Y:S01]  /*a9f0*/  IMAD R11, R86, R82.reuse, R11 ;  /* 0x00000052560b7224 */ /* 0x080fe200078e020b */
[----:B------:R-:W-:Y:S01]  /*aa00*/  SHF.R.S32.HI R5, RZ, 0x18, R140 ;  /* 0x00000018ff057819 */ /* 0x000fe2000001148c */
[-C--:B------:R-:W-:Y:S01]  /*aa10*/  IMAD R12, R3, R82.reuse, R12 ;  /* 0x00000052030c7224 */ /* 0x080fe200078e020c */
[----:B------:R-:W-:Y:S01]  /*aa20*/  SHF.L.U32 R88, R111, 0x10, RZ ;  /* 0x000000106f587819 */ /* 0x000fe200000006ff */
[----:B------:R-:W-:Y:S01]  /*aa30*/  IMAD R13, R4, R82, R13 ;  /* 0x00000052040d7224 */ /* 0x000fe200078e020d */
[----:B------:R-:W-:Y:S01]  /*aa40*/  I2IP.S8.S32.SAT R65, R11, R10, RZ ;  /* 0x0000000a0b417239 */ /* 0x000fe200000014ff */
[C---:B------:R-:W-:Y:S01]  /*aa50*/  IMAD R49, R78.reuse, R54, RZ ;  /* 0x000000364e317224 */ /* 0x040fe200078e02ff */
[----:B------:R-:W-:Y:S01]  /*aa60*/  SHF.L.U32 R137, R91, 0x8, RZ ;  /* 0x000000085b897819 */ /* 0x000fe200000006ff */
[----:B------:R-:W-:Y:S01]  /*aa70*/  IMAD R14, R5, R82, R14 ;  /* 0x00000052050e7224 */ /* 0x000fe200078e020e */
[----:B------:R-:W-:Y:S01]  /*aa80*/  I2IP.S8.S32.SAT R65, R9, R8, R65 ;  /* 0x0000000809417239 */ /* 0x000fe20000001441 */
[C---:B------:R-:W-:Y:S01]  /*aa90*/  IMAD R3, R78.reuse, R16, RZ ;  /* 0x000000104e037224 */ /* 0x040fe200078e02ff */
[----:B------:R-:W-:Y:S01]  /*aaa0*/  SHF.R.S32.HI R11, RZ, 0x18, R138 ;  /* 0x00000018ff0b7819 */ /* 0x000fe2000001148a */
[C---:B------:R-:W-:Y:S01]  /*aab0*/  IMAD R54, R78.reuse, R59, RZ ;  /* 0x0000003b4e367224 */ /* 0x040fe200078e02ff */
[----:B------:R-:W-:Y:S01]  /*aac0*/  SHF.R.S32.HI R9, RZ, 0x18, R135 ;  /* 0x00000018ff097819 */ /* 0x000fe20000011487 */
[----:B------:R-:W-:Y:S01]  /*aad0*/  IMAD.MOV.U32 R10, RZ, RZ, R139 ;  /* 0x000000ffff0a7224 */ /* 0x000fe200078e008b */
[----:B------:R-:W-:Y:S01]  /*aae0*/  SHF.R.S32.HI R8, RZ, 0x18, R134 ;  /* 0x00000018ff087819 */ /* 0x000fe20000011486 */
[----:B------:R-:W-:Y:S01]  /*aaf0*/  IMAD R59, R78, R64, RZ ;  /* 0x000000404e3b7224 */ /* 0x000fe200078e02ff */
[----:B------:R-:W-:Y:S01]  /*ab00*/  I2IP.S8.S32.SAT R64, R2, R0, R109 ;  /* 0x0000000002407239 */ /* 0x000fe2000000146d */
[----:B------:R-:W-:Y:S01]  /*ab10*/  IMAD R15, R87, R82, R15 ;  /* 0x00000052570f7224 */ /* 0x000fe200078e020f */
[----:B------:R-:W-:Y:S01]  /*ab20*/  MOV R2, R136 ;  /* 0x0000008800027202 */ /* 0x000fe20000000f00 */
[C---:B------:R-:W-:Y:S01]  /*ab30*/  IMAD R4, R78.reuse, R17, RZ ;  /* 0x000000114e047224 */ /* 0x040fe200078e02ff */
[----:B------:R-:W-:Y:S01]  /*ab40*/  SHF.R.S32.HI R0, RZ, 0x18, R137 ;  /* 0x00000018ff007819 */ /* 0x000fe20000011489 */
[----:B------:R-:W-:Y:S01]  /*ab50*/  IMAD R5, R78, R18, RZ ;  /* 0x000000124e057224 */ /* 0x000fe200078e02ff */
[----:B------:R-:W-:Y:S01]  /*ab60*/  I2IP.S8.S32.SAT R14, R15, R14, RZ ;  /* 0x0000000e0f0e7239 */ /* 0x000fe200000014ff */
[-C--:B------:R-:W-:Y:S01]  /*ab70*/  IMAD R3, R10, R82.reuse, R3 ;  /* 0x000000520a037224 */ /* 0x080fe200078e0203 */
[----:B------:R-:W-:Y:S01]  /*ab80*/  SHF.R.S32.HI R91, RZ, 0x18, R96 ;  /* 0x00000018ff5b7819 */ /* 0x000fe20000011460 */
[-C--:B------:R-:W-:Y:S01]  /*ab90*/  IMAD R4, R11, R82.reuse, R4 ;  /* 0x000000520b047224 */ /* 0x080fe200078e0204 */
[----:B------:R-:W-:Y:S01]  /*aba0*/  PRMT R96, R110, 0x8880, RZ ;  /* 0x000088806e607816 */ /* 0x000fe200000000ff */
[-C--:B------:R-:W-:Y:S01]  /*abb0*/  IMAD R5, R0, R82.reuse, R5 ;  /* 0x0000005200057224 */ /* 0x080fe200078e0205 */
[----:B------:R-:W-:Y:S01]  /*abc0*/  MOV R0, R133 ;  /* 0x0000008500007202 */ /* 0x000fe20000000f00 */
[C---:B------:R-:W-:Y:S01]  /*abd0*/  IMAD R16, R78.reuse, R21, RZ ;  /* 0x000000154e107224 */ /* 0x040fe200078e02ff */
[----:B------:R-:W-:Y:S01]  /*abe0*/  SHF.L.U32 R131, R97, 0x8, RZ ;  /* 0x0000000861837819 */ /* 0x000fe200000006ff */
[----:B------:R-:W-:Y:S01]  /*abf0*/  IMAD R6, R89, R82, R6 ;  /* 0x0000005259067224 */ /* 0x000fe200078e0206 */
[----:B------:R-:W-:Y:S01]  /*ac00*/  SHF.R.S32.HI R97, RZ, 0x18, R99 ;  /* 0x00000018ff617819 */ /* 0x000fe20000011463 */
[----:B------:R-:W-:Y:S01]  /*ac10*/  IMAD R17, R78, R22, RZ ;  /* 0x000000164e117224 */ /* 0x000fe200078e02ff */
[----:B------:R-:W-:Y:S01]  /*ac20*/  SHF.L.U32 R125, R99, 0x8, RZ ;  /* 0x00000008637d7819 */ /* 0x000fe200000006ff */
[-C--:B------:R-:W-:Y:S01]  /*ac30*/  IMAD R7, R2, R82.reuse, R7 ;  /* 0x0000005202077224 */ /* 0x080fe200078e0207 */
[----:B------:R-:W-:Y:S01]  /*ac40*/  I2IP.S8.S32.SAT R5, R6, R5, RZ ;  /* 0x0000000506057239 */ /* 0x000fe200000014ff */
[----:B------:R-:W-:Y:S01]  /*ac50*/  IMAD R18, R78, R23, RZ ;  /* 0x000000174e127224 */ /* 0x000fe200078e02ff */
[----:B------:R-:W-:Y:S01]  /*ac60*/  SHF.R.S32.HI R2, RZ, 0x18, R131 ;  /* 0x00000018ff027819 */ /* 0x000fe20000011483 */
[-C--:B------:R-:W-:Y:S01]  /*ac70*/  IMAD R16, R9, R82.reuse, R16 ;  /* 0x0000005209107224 */ /* 0x080fe200078e0210 */
[----:B------:R-:W-:Y:S01]  /*ac80*/  SHF.R.S32.HI R9, RZ, 0x18, R132 ;  /* 0x00000018ff097819 */ /* 0x000fe20000011484 */
[----:B------:R-:W-:Y:S01]  /*ac90*/  IMAD R17, R8, R82, R17 ;  /* 0x0000005208117224 */ /* 0x000fe200078e0211 */
[----:B------:R-:W-:Y:S01]  /*aca0*/  SHF.R.S32.HI R99, RZ, 0x18, R104 ;  /* 0x00000018ff637819 */ /* 0x000fe20000011468 */
[----:B------:R-:W-:Y:S01]  /*acb0*/  IMAD R22, R78, R27, RZ ;  /* 0x0000001b4e167224 */ /* 0x000fe200078e02ff */
[----:B------:R-:W-:Y:S01]  /*acc0*/  SHF.L.U32 R122, R104, 0x8, RZ ;  /* 0x00000008687a7819 */ /* 0x000fe200000006ff */
[----:B------:R-:W-:Y:S01]  /*acd0*/  IMAD R27, R78, R32, RZ ;  /* 0x000000204e1b7224 */ /* 0x000fe200078e02ff */
[----:B------:R-:W-:Y:S01]  /*ace0*/  SHF.L.U32 R113, R106, 0x8, RZ ;  /* 0x000000086a717819 */ /* 0x000fe200000006ff */
[----:B------:R-:W-:Y:S01]  /*acf0*/  IMAD R18, R91, R82, R18 ;  /* 0x000000525b127224 */ /* 0x000fe200078e0212 */
[C---:B------:R-:W-:Y:S01]  /*ad00*/  SHF.L.U32 R106, R107.reuse, 0x10, RZ ;  /* 0x000000106b6a7819 */ /* 0x040fe200000006ff */
[C---:B------:R-:W-:Y:S01]  /*ad10*/  IMAD R32, R78.reuse, R37, RZ ;  /* 0x000000254e207224 */ /* 0x040fe200078e02ff */
[----:B------:R-:W-:Y:S01]  /*ad20*/  SHF.L.U32 R104, R107, 0x8, RZ ;  /* 0x000000086b687819 */ /* 0x000fe200000006ff */
[----:B------:R-:W-:Y:S01]  /*ad30*/  IMAD R21, R78, R26, RZ ;  /* 0x0000001a4e157224 */ /* 0x000fe200078e02ff */
[----:B------:R-:W-:Y:S01]  /*ad40*/  I2IP.S8.S32.SAT R17, R18, R17, RZ ;  /* 0x0000001112117239 */ /* 0x000fe200000014ff */
[----:B------:R-:W-:Y:S01]  /*ad50*/  IMAD R37, R78, R42, RZ ;  /* 0x0000002a4e257224 */ /* 0x000fe200078e02ff */
[----:B------:R-:W-:Y:S01]  /*ad60*/  SHF.R.S32.HI R107, RZ, 0x18, R111 ;  /* 0x00000018ff6b7819 */ /* 0x000fe2000001146f */
[----:B------:R-:W-:Y:S01]  /*ad70*/  IMAD R19, R0, R82, R19 ;  /* 0x0000005200137224 */ /* 0x000fe200078e0213 */
[----:B------:R-:W-:Y:S01]  /*ad80*/  I2IP.S8.S32.SAT R16, R16, R7, R17 ;  /* 0x0000000710107239 */ /* 0x000fe20000001411 */
[C---:B------:R-:W-:Y:S01]  /*ad90*/  IMAD R42, R78.reuse, R47, RZ ;  /* 0x0000002f4e2a7224 */ /* 0x040fe200078e02ff */
[----:B------:R-:W-:Y:S01]  /*ada0*/  MOV R0, R130 ;  /* 0x0000008200007202 */ /* 0x000fe20000000f00 */
[----:B------:R-:W-:Y:S01]  /*adb0*/  IMAD R47, R78, R52, RZ ;  /* 0x000000344e2f7224 */ /* 0x000fe200078e02ff */
[----:B------:R-:W-:Y:S01]  /*adc0*/  SHF.L.U32 R114, R108, 0x8, RZ ;  /* 0x000000086c727819 */ /* 0x000fe200000006ff */
[----:B------:R-:W-:Y:S01]  /*add0*/  IMAD R20, R9, R82, R20 ;  /* 0x0000005209147224 */ /* 0x000fe200078e0214 */
[----:B------:R-:W-:Y:S01]  /*ade0*/  SHF.L.U32 R84, R111, 0x8, RZ ;  /* 0x000000086f547819 */ /* 0x000fe200000006ff */
[----:B------:R-:W-:Y:S01]  /*adf0*/  IMAD R52, R78, R57, RZ ;  /* 0x000000394e347224 */ /* 0x000fe200078e02ff */
[----:B------:R-:W-:Y:S01]  /*ae00*/  IADD3 R76, PT, PT, R76, 0x1, RZ ;  /* 0x000000014c4c7810 */ /* 0x000fe20007ffe0ff */
[C---:B------:R-:W-:Y:S02]  /*ae10*/  IMAD R23, R78.reuse, R28, RZ ;  /* 0x0000001c4e177224 */ /* 0x040fe400078e02ff */
[----:B------:R-:W-:Y:S02]  /*ae20*/  IMAD R57, R78, R62, RZ ;  /* 0x0000003e4e397224 */ /* 0x000fe400078e02ff */
[-C--:B------:R-:W-:Y:S01]  /*ae30*/  IMAD R21, R2, R82.reuse, R21 ;  /* 0x0000005202157224 */ /* 0x080fe200078e0215 */
[----:B------:R-:W-:Y:S01]  /*ae40*/  MOV R2, R127 ;  /* 0x0000007f00027202 */ /* 0x000fe20000000f00 */
[----:B------:R-:W-:Y:S01]  /*ae50*/  IMAD R62, R78, R67, RZ ;  /* 0x000000434e3e7224 */ /* 0x000fe200078e02ff */
[----:B------:R-:W-:Y:S01]  /*ae60*/  I2IP.S8.S32.SAT R67, R4, R3, R5 ;  /* 0x0000000304437239 */ /* 0x000fe20000001405 */
[-C--:B------:R-:W-:Y:S01]  /*ae70*/  IMAD R22, R93, R82.reuse, R22 ;  /* 0x000000525d167224 */ /* 0x080fe200078e0216 */
[----:B------:R-:W-:Y:S01]  /*ae80*/  SHF.R.S32.HI R3, RZ, 0x18, R129 ;  /* 0x00000018ff037819 */ /* 0x000fe20000011481 */
[-C--:B------:R-:W-:Y:S01]  /*ae90*/  IMAD R23, R0, R82.reuse, R23 ;  /* 0x0000005200177224 */ /* 0x080fe200078e0217 */
[----:B------:R-:W-:Y:S01]  /*aea0*/  SHF.R.S32.HI R0, RZ, 0x18, R128 ;  /* 0x00000018ff007819 */ /* 0x000fe20000011480 */
[----:B------:R-:W-:Y:S01]  /*aeb0*/  IMAD R26, R78, R31, RZ ;  /* 0x0000001f4e1a7224 */ /* 0x000fe200078e02ff */
[----:B------:R-:W-:Y:S01]  /*aec0*/  I2IP.S8.S32.SAT R17, R22, R21, RZ ;  /* 0x0000001516117239 */ /* 0x000fe200000014ff */
[-C--:B------:R-:W-:Y:S01]  /*aed0*/  IMAD R24, R3, R82.reuse, R24 ;  /* 0x0000005203187224 */ /* 0x080fe200078e0218 */
[----:B------:R-:W-:Y:S01]  /*aee0*/  SHF.R.S32.HI R3, RZ, 0x18, R126 ;  /* 0x00000018ff037819 */ /* 0x000fe2000001147e */
[-C--:B------:R-:W-:Y:S01]  /*aef0*/  IMAD R25, R0, R82.reuse, R25 ;  /* 0x0000005200197224 */ /* 0x080fe200078e0219 */
[----:B------:R-:W-:Y:S01]  /*af00*/  I2IP.S8.S32.SAT R17, R20, R19, R17 ;  /* 0x0000001314117239 */ /* 0x000fe20000001411 */
[----:B------:R-:W-:Y:S01]  /*af10*/  IMAD R28, R78, R33, RZ ;  /* 0x000000214e1c7224 */ /* 0x000fe200078e02ff */
[----:B------:R-:W-:Y:S01]  /*af20*/  SHF.R.S32.HI R4, RZ, 0x18, R125 ;  /* 0x00000018ff047819 */ /* 0x000fe2000001147d */
[-C--:B------:R-:W-:Y:S02]  /*af30*/  IMAD R26, R95, R82.reuse, R26 ;  /* 0x000000525f1a7224 */ /* 0x080fe400078e021a */
[-C--:B------:R-:W-:Y:S01]  /*af40*/  IMAD R27, R2, R82.reuse, R27 ;  /* 0x00000052021b7224 */ /* 0x080fe200078e021b */
[----:B------:R-:W-:Y:S01]  /*af50*/  MOV R2, R121 ;  /* 0x0000007900027202 */ /* 0x000fe20000000f00 */
[----:B------:R-:W-:Y:S01]  /*af60*/  IMAD R28, R3, R82, R28 ;  /* 0x00000052031c7224 */ /* 0x000fe200078e021c */
[----:B------:R-:W-:Y:S01]  /*af70*/  I2IP.S8.S32.SAT R18, R26, R25, RZ ;  /* 0x000000191a127239 */ /* 0x000fe200000014ff */
[----:B------:R-:W-:Y:S01]  /*af80*/  IMAD R31, R78, R36, RZ ;  /* 0x000000244e1f7224 */ /* 0x000fe200078e02ff */
[----:B------:R-:W-:Y:S01]  /*af90*/  SHF.R.S32.HI R3, RZ, 0x18, R123 ;  /* 0x00000018ff037819 */ /* 0x000fe2000001147b */
[-C--:B------:R-:W-:Y:S01]  /*afa0*/  IMAD R29, R4, R82.reuse, R29 ;  /* 0x00000052041d7224 */ /* 0x080fe200078e021d */
[----:B------:R-:W-:Y:S01]  /*afb0*/  I2IP.S8.S32.SAT R18, R24, R23, R18 ;  /* 0x0000001718127239 */ /* 0x000fe20000001412 */
[----:B------:R-:W-:Y:S01]  /*afc0*/  IMAD.MOV.U32 R0, RZ, RZ, R124 ;  /* 0x000000ffff007224 */ /* 0x000fe200078e007c */
[----:B------:R-:W-:Y:S01]  /*afd0*/  SHF.R.S32.HI R4, RZ, 0x18, R119 ;  /* 0x00000018ff047819 */ /* 0x000fe20000011477 */
[-C--:B------:R-:W-:Y:S02]  /*afe0*/  IMAD R30, R97, R82.reuse, R30 ;  /* 0x00000052611e7224 */ /* 0x080fe400078e021e */
[----:B------:R-:W-:Y:S01]  /*aff0*/  IMAD R31, R0, R82, R31 ;  /* 0x00000052001f7224 */ /* 0x000fe200078e021f */
[----:B------:R-:W-:Y:S01]  /*b000*/  SHF.R.S32.HI R0, RZ, 0x18, R122 ;  /* 0x00000018ff007819 */ /* 0x000fe2000001147a */
[----:B------:R-:W-:Y:S01]  /*b010*/  IMAD R33, R78, R38, RZ ;  /* 0x000000264e217224 */ /* 0x000fe200078e02ff */
[----:B------:R-:W-:Y:S01]  /*b020*/  I2IP.S8.S32.SAT R19, R30, R29, RZ ;  /* 0x0000001d1e137239 */ /* 0x000fe200000014ff */
[-C--:B------:R-:W-:Y:S01]  /*b030*/  IMAD R32, R3, R82.reuse, R32 ;  /* 0x0000005203207224 */ /* 0x080fe200078e0220 */
[----:B------:R-:W-:Y:S01]  /*b040*/  SHF.R.S32.HI R3, RZ, 0x18, R120 ;  /* 0x00000018ff037819 */ /* 0x000fe20000011478 */
[----:B------:R-:W-:Y:S01]  /*b050*/  IMAD R33, R0, R82, R33 ;  /* 0x0000005200217224 */ /* 0x000fe200078e0221 */
[----:B------:R-:W-:Y:S01]  /*b060*/  I2IP.S8.S32.SAT R19, R28, R27, R19 ;  /* 0x0000001b1c137239 */ /* 0x000fe20000001413 */
[----:B------:R-:W-:Y:S01]  /*b070*/  IMAD R36, R78, R41, RZ ;  /* 0x000000294e247224 */ /* 0x000fe200078e02ff */
[----:B------:R-:W-:Y:S01]  /*b080*/  MOV R0, R118 ;  /* 0x0000007600007202 */ /* 0x000fe20000000f00 */
[-C--:B------:R-:W-:Y:S02]  /*b090*/  IMAD R34, R99, R82.reuse, R34 ;  /* 0x0000005263227224 */ /* 0x080fe400078e0222 */
[----:B------:R-:W-:Y:S01]  /*b0a0*/  IMAD R35, R2, R82, R35 ;  /* 0x0000005202237224 */ /* 0x000fe200078e0223 */
[----:B------:R-:W-:Y:S01]  /*b0b0*/  MOV R2, R112 ;  /* 0x0000007000027202 */ /* 0x000fe20000000f00 */
[----:B------:R-:W-:Y:S01]  /*b0c0*/  IMAD R38, R78, R43, RZ ;  /* 0x0000002b4e267224 */ /* 0x000fe200078e02ff */
[----:B------:R-:W-:Y:S01]  /*b0d0*/  I2IP.S8.S32.SAT R33, R34, R33, RZ ;  /* 0x0000002122217239 */ /* 0x000fe200000014ff */
[-C--:B------:R-:W-:Y:S01]  /*b0e0*/  IMAD R36, R3, R82.reuse, R36 ;  /* 0x0000005203247224 */ /* 0x080fe200078e0224 */
[----:B------:R-:W-:Y:S01]  /*b0f0*/  SHF.R.S32.HI R3, RZ, 0x18, R116 ;  /* 0x00000018ff037819 */ /* 0x000fe20000011474 */
[-C--:B------:R-:W-:Y:S01]  /*b100*/  IMAD R37, R4, R82.reuse, R37 ;  /* 0x0000005204257224 */ /* 0x080fe200078e0225 */
[----:B------:R-:W-:Y:S01]  /*b110*/  I2IP.S8.S32.SAT R32, R32, R31, R33 ;  /* 0x0000001f20207239 */ /* 0x000fe20000001421 */
[-C--:B------:R-:W-:Y:S01]  /*b120*/  IMAD R38, R101, R82.reuse, R38 ;  /* 0x0000005265267224 */ /* 0x080fe200078e0226 */
[----:B------:R-:W-:Y:S01]  /*b130*/  SHF.R.S32.HI R4, RZ, 0x18, R104 ;  /* 0x00000018ff047819 */ /* 0x000fe20000011468 */
[----:B------:R-:W-:Y:S01]  /*b140*/  IMAD R39, R0, R82, R39 ;  /* 0x0000005200277224 */ /* 0x000fe200078e0227 */
[----:B------:R-:W-:Y:S01]  /*b150*/  SHF.R.S32.HI R0, RZ, 0x18, R113 ;  /* 0x00000018ff007819 */ /* 0x000fe20000011471 */
[----:B------:R-:W-:Y:S01]  /*b160*/  IMAD R41, R78, R46, RZ ;  /* 0x0000002e4e297224 */ /* 0x000fe200078e02ff */
[----:B------:R-:W-:Y:S01]  /*b170*/  I2IP.S8.S32.SAT R37, R38, R37, RZ ;  /* 0x0000002526257239 */ /* 0x000fe200000014ff */
[----:B------:R-:W-:Y:S01]  /*b180*/  IMAD R40, R3, R82, R40 ;  /* 0x0000005203287224 */ /* 0x000fe200078e0228 */
[----:B------:R-:W-:Y:S01]  /*b190*/  SHF.R.S32.HI R3, RZ, 0x18, R106 ;  /* 0x00000018ff037819 */ /* 0x000fe2000001146a */
[----:B------:R-:W-:Y:S01]  /*b1a0*/  IMAD R43, R78, R48, RZ ;  /* 0x000000304e2b7224 */ /* 0x000fe200078e02ff */
[----:B------:R-:W-:Y:S01]  /*b1b0*/  I2IP.S8.S32.SAT R33, R36, R35, R37 ;  /* 0x0000002324217239 */ /* 0x000fe20000001425 */
[-C--:B------:R-:W-:Y:S01]  /*b1c0*/  IMAD R41, R0, R82.reuse, R41 ;  /* 0x0000005200297224 */ /* 0x080fe200078e0229 */
[----:B------:R-:W-:Y:S01]  /*b1d0*/  MOV R0, R117 ;  /* 0x0000007500007202 */ /* 0x000fe20000000f00 */
[-C--:B------:R-:W-:Y:S02]  /*b1e0*/  IMAD R42, R103, R82.reuse, R42 ;  /* 0x00000052672a7224 */ /* 0x080fe400078e022a */
        /* <DEDUP_REMOVED lines=11> */
[-C--:B------:R-:W-:Y:S02]  /*b2a0*/  IMAD R47, R0, R82.reuse, R47 ;  /* 0x00000052002f7224 */ /* 0x080fe400078e022f */
[----:B------:R-:W-:Y:S01]  /*b2b0*/  IMAD R48, R3, R82, R48 ;  /* 0x0000005203307224 */ /* 0x000fe200078e0230 */
[----:B------:R-:W-:Y:S01]  /*b2c0*/  SHF.R.S32.HI R3, RZ, 0x18, R100 ;  /* 0x00000018ff037819 */ /* 0x000fe20000011464 */
[----:B------:R-:W-:Y:S01]  /*b2d0*/  IMAD R51, R78, R56, RZ ;  /* 0x000000384e337224 */ /* 0x000fe200078e02ff */
[----:B------:R-:W-:Y:S01]  /*b2e0*/  I2IP.S8.S32.SAT R35, R46, R45, RZ ;  /* 0x0000002d2e237239 */ /* 0x000fe200000014ff */
[-C--:B------:R-:W-:Y:S01]  /*b2f0*/  IMAD R49, R2, R82.reuse, R49 ;  /* 0x0000005202317224 */ /* 0x080fe200078e0231 */
[----:B------:R-:W-:Y:S01]  /*b300*/  SHF.R.S32.HI R2, RZ, 0x18, R98 ;  /* 0x00000018ff027819 */ /* 0x000fe20000011462 */
[----:B------:R-:W-:Y:S01]  /*b310*/  IMAD.MOV.U32 R0, RZ, RZ, R102 ;  /* 0x000000ffff007224 */ /* 0x000fe200078e0066 */
[----:B------:R-:W-:Y:S01]  /*b320*/  I2IP.S8.S32.SAT R35, R44, R43, R35 ;  /* 0x0000002b2c237239 */ /* 0x000fe20000001423 */
[-C--:B------:R-:W-:Y:S02]  /*b330*/  IMAD R50, R81, R82.reuse, R50 ;  /* 0x0000005251327224 */ /* 0x080fe400078e0232 */
[----:B------:R-:W-:Y:S01]  /*b340*/  IMAD R51, R0, R82, R51 ;  /* 0x0000005200337224 */ /* 0x000fe200078e0233 */
[----:B------:R-:W-:Y:S01]  /*b350*/  MOV R0, R96 ;  /* 0x0000006000007202 */ /* 0x000fe20000000f00 */
[----:B------:R-:W-:Y:S01]  /*b360*/  IMAD R53, R78, R58, RZ ;  /* 0x0000003a4e357224 */ /* 0x000fe200078e02ff */
[----:B------:R-:W-:Y:S01]  /*b370*/  I2IP.S8.S32.SAT R49, R50, R49, RZ ;  /* 0x0000003132317239 */ /* 0x000fe200000014ff */
[-C--:B------:R-:W-:Y:S01]  /*b380*/  IMAD R52, R3, R82.reuse, R52 ;  /* 0x0000005203347224 */ /* 0x080fe200078e0234 */
[----:B------:R-:W-:Y:S01]  /*b390*/  SHF.R.S32.HI R3, RZ, 0x18, R94 ;  /* 0x00000018ff037819 */ /* 0x000fe2000001145e */
[----:B------:R-:W-:Y:S01]  /*b3a0*/  IMAD R53, R2, R82, R53 ;  /* 0x0000005202357224 */ /* 0x000fe200078e0235 */
[----:B------:R-:W-:Y:S01]  /*b3b0*/  MOV R2, R90 ;  /* 0x0000005a00027202 */ /* 0x000fe20000000f00 */
[----:B------:R-:W-:Y:S01]  /*b3c0*/  IMAD R54, R83, R82, R54 ;  /* 0x0000005253367224 */ /* 0x000fe200078e0236 */
[----:B------:R-:W-:Y:S01]  /*b3d0*/  I2IP.S8.S32.SAT R48, R48, R47, R49 ;  /* 0x0000002f30307239 */ /* 0x000fe20000001431 */
[C---:B------:R-:W-:Y:S02]  /*b3e0*/  IMAD R56, R78.reuse, R61, RZ ;  /* 0x0000003d4e387224 */ /* 0x040fe400078e02ff */
[----:B------:R-:W-:Y:S01]  /*b3f0*/  IMAD R61, R78, R66, RZ ;  /* 0x000000424e3d7224 */ /* 0x000fe200078e02ff */
[----:B------:R-:W-:Y:S01]  /*b400*/  I2IP.S8.S32.SAT R66, R13, R12, R14 ;  /* 0x0000000c0d427239 */ /* 0x000fe2000000140e */
[-C--:B------:R-:W-:Y:S01]  /*b410*/  IMAD R55, R0, R82.reuse, R55 ;  /* 0x0000005200377224 */ /* 0x080fe200078e0237 */
[----:B------:R-:W-:Y:S01]  /*b420*/  SHF.R.S32.HI R0, RZ, 0x18, R92 ;  /* 0x00000018ff007819 */ /* 0x000fe2000001145c */
[-C--:B------:R-:W-:Y:S01]  /*b430*/  IMAD R56, R3, R82.reuse, R56 ;  /* 0x0000005203387224 */ /* 0x080fe200078e0238 */
[----:B------:R-:W-:Y:S01]  /*b440*/  I2IP.S8.S32.SAT R49, R54, R53, RZ ;  /* 0x0000003536317239 */ /* 0x000fe200000014ff */
[----:B------:R1:W-:Y:S01]  /*b450*/  STS.128 [R155+UR49+0xa200], R64 ;  /* 0x00a200409b007988 */ /* 0x0003e20008000c31 */
[----:B------:R-:W-:Y:S01]  /*b460*/  IMAD R58, R78, R63, RZ ;  /* 0x0000003f4e3a7224 */ /* 0x000fe200078e02ff */
[----:B------:R-:W-:Y:S01]  /*b470*/  SHF.R.S32.HI R3, RZ, 0x18, R88 ;  /* 0x00000018ff037819 */ /* 0x000fe20000011458 */
[-C--:B------:R-:W-:Y:S01]  /*b480*/  IMAD R57, R0, R82.reuse, R57 ;  /* 0x0000005200397224 */ /* 0x080fe200078e0239 */
[----:B------:R-:W-:Y:S01]  /*b490*/  I2IP.S8.S32.SAT R49, R52, R51, R49 ;  /* 0x0000003334317239 */ /* 0x000fe20000001431 */
[-C--:B------:R-:W-:Y:S02]  /*b4a0*/  IMAD R58, R85, R82.reuse, R58 ;  /* 0x00000052553a7224 */ /* 0x080fe400078e023a */
[-C--:B------:R-:W-:Y:S01]  /*b4b0*/  IMAD R59, R2, R82.reuse, R59 ;  /* 0x00000052023b7224 */ /* 0x080fe200078e023b */
[----:B------:R1:W-:Y:S01]  /*b4c0*/  STS.128 [R175+0xa200], R16 ;  /* 0x00a20010af007388 */ /* 0x0003e20000000c00 */
[-C--:B------:R-:W-:Y:S01]  /*b4d0*/  IMAD R60, R3, R82.reuse, R60 ;  /* 0x00000052033c7224 */ /* 0x080fe200078e023c */
[----:B------:R-:W-:Y:S01]  /*b4e0*/  I2IP.S8.S32.SAT R50, R58, R57, RZ ;  /* 0x000000393a327239 */ /* 0x000fe200000014ff */
[-C--:B------:R-:W-:Y:S02]  /*b4f0*/  IMAD R61, R4, R82.reuse, R61 ;  /* 0x00000052043d7224 */ /* 0x080fe400078e023d */
[----:B------:R-:W-:Y:S01]  /*b500*/  IMAD R62, R107, R82, R62 ;  /* 0x000000526b3e7224 */ /* 0x000fe200078e023e */
[----:B------:R-:W-:Y:S02]  /*b510*/  I2IP.S8.S32.SAT R50, R56, R55, R50 ;  /* 0x0000003738327239 */ /* 0x000fe40000001432 */
[----:B------:R1:W-:Y:S02]  /*b520*/  STS.128 [R174+0xa200], R32 ;  /* 0x00a20020ae007388 */ /* 0x0003e40000000c00 */
        /* <DEDUP_REMOVED lines=20> */
.L_x_138:
[----:B------:R-:W-:Y:S05]  /*b670*/  BSYNC.RECONVERGENT B0 ;  /* 0x0000000000007941 */ /* 0x000fea0003800200 */
.L_x_137:
[----:B------:R-:W-:Y:S01]  /*b680*/  BAR.SYNC.DEFER_BLOCKING 0x1, 0x80 ;  /* 0x0042000000007b1d */ /* 0x000fe20000010000 */
[----:B------:R-:W-:Y:S01]  /*b690*/  ISETP.NE.AND P2, PT, R170, RZ, PT ;  /* 0x000000ffaa00720c */ /* 0x000fe20003f45270 */
[----:B------:R-:W-:Y:S01]  /*b6a0*/  IMAD.IADD R20, R75, 0x1, R152 ;  /* 0x000000014b147824 */ /* 0x000fe200078e0298 */
[----:B------:R-:W-:Y:S01]  /*b6b0*/  ISETP.NE.AND P0, PT, R172, 0x2, PT ;  /* 0x00000002ac00780c */ /* 0x000fe20003f05270 */
[----:B------:R-:W-:Y:S01]  /*b6c0*/  IMAD.IADD R21, R77, 0x1, R154 ;  /* 0x000000014d157824 */ /* 0x000fe200078e029a */
[----:B------:R-:W-:Y:S02]  /*b6d0*/  ISETP.NE.AND P1, PT, R76, 0x2, PT ;  /* 0x000000024c00780c */ /* 0x000fe40003f25270 */
[----:B------:R-:W-:Y:S02]  /*b6e0*/  SEL R0, RZ, 0x1, P0 ;  /* 0x00000001ff007807 */ /* 0x000fe40000000000 */
[----:B------:R-:W-:Y:S02]  /*b6f0*/  SEL R3, RZ, 0x1, P1 ;  /* 0x00000001ff037807 */ /* 0x000fe40000800000 */
[----:B------:R-:W-:Y:S02]  /*b700*/  LOP3.LUT R163, R163, R0, RZ, 0x3c, !PT ;  /* 0x00000000a3a37212 */ /* 0x000fe400078e3cff */
[----:B------:R-:W-:Y:S02]  /*b710*/  LOP3.LUT R164, R164, R3, RZ, 0x3c, !PT ;  /* 0x00000003a4a47212 */ /* 0x000fe400078e3cff */
[----:B------:R-:W-:Y:S02]  /*b720*/  @P2 R2UR UR36, R160 ;  /* 0x00000000a02422ca */ /* 0x000fe400000e0000 */
[----:B------:R-:W-:Y:S02]  /*b730*/  SEL R172, R172, RZ, P0 ;  /* 0x000000ffacac7207 */ /* 0x000fe40000000000 */
[----:B------:R-:W-:Y:S01]  /*b740*/  SEL R76, R76, RZ, P1 ;  /* 0x000000ff4c4c7207 */ /* 0x000fe20000800000 */
[----:B------:R-:W-:Y:S10]  /*b750*/  @P2 BRA `(.L_x_139) ;  /* 0xffffff9800ac2947 */ /* 0x000ff4000383ffff */
[----:B------:R-:W-:Y:S05]  /*b760*/  EXIT ;  /* 0x000000000000794d */ /* 0x000fea0003800000 */
.L_x_24:
[----:B--2---:R2:W4:Y:S02]  /*b770*/  SYNCS.PHASECHK.TRANS64.TRYWAIT P0, [R3+URZ+0xd0], R2 ;  /* 0x0000d002030075a7 */ /* 0x00452400080011ff */
[----:B----4-:R-:W-:Y:S05]  /*b780*/  @!P0 NANOSLEEP.SYNCS 0x989680 ;  /* 0x009896800000895d */ /* 0x010fea0003900000 */
[----:B------:R-:W4:Y:S02]  /*b790*/  @!P0 SYNCS.PHASECHK.TRANS64 P0, [R3+URZ+0xd0], R2 ;  /* 0x0000d002030085a7 */ /* 0x000f2400080010ff */
[----:B----4-:R-:W-:Y:S05]  /*b7a0*/  @!P0 BRA `(.L_x_24) ;  /* 0xfffffffc00f08947 */ /* 0x010fea000383ffff */
[----:B------:R-:W-:Y:S05]  /*b7b0*/  BRA `(.L_x_140) ;  /* 0xffffff5c00fc7947 */ /* 0x000fea000383ffff */
.L_x_27:
[----:B-1----:R-:W-:-:S07]  /*b7c0*/  MOV R2, UR33 ;  /* 0x0000002100027c02 */ /* 0x002fce0008000f00 */
.L_x_141:
[----:B-1----:R1:W2:Y:S02]  /*b7d0*/  SYNCS.PHASECHK.TRANS64.TRYWAIT P0, [R2+URZ+0x18], R5 ;  /* 0x00001805020075a7 */ /* 0x0022a400080011ff */
[----:B--2---:R-:W-:Y:S05]  /*b7e0*/  @!P0 NANOSLEEP.SYNCS 0x989680 ;  /* 0x009896800000895d */ /* 0x004fea0003900000 */
[----:B------:R-:W2:Y:S02]  /*b7f0*/  @!P0 SYNCS.PHASECHK.TRANS64 P0, [R2+URZ+0x18], R5 ;  /* 0x00001805020085a7 */ /* 0x000ea400080010ff */
[----:B--2---:R-:W-:Y:S05]  /*b800*/  @!P0 BRA `(.L_x_141) ;  /* 0xfffffffc00f08947 */ /* 0x004fea000383ffff */
[----:B------:R-:W-:Y:S05]  /*b810*/  BRA `(.L_x_26) ;  /* 0xffffff6000607947 */ /* 0x000fea000383ffff */
.L_x_34:
[----:B-1----:R-:W-:-:S07]  /*b820*/  MOV R2, UR17 ;  /* 0x0000001100027c02 */ /* 0x002fce0008000f00 */
.L_x_142:
[----:B-1----:R1:W2:Y:S02]  /*b830*/  SYNCS.PHASECHK.TRANS64.TRYWAIT P0, [R2+URZ+0x18], R5 ;  /* 0x00001805020075a7 */ /* 0x0022a400080011ff */
[----:B--2---:R-:W-:Y:S05]  /*b840*/  @!P0 NANOSLEEP.SYNCS 0x989680 ;  /* 0x009896800000895d */ /* 0x004fea0003900000 */
[----:B------:R-:W2:Y:S02]  /*b850*/  @!P0 SYNCS.PHASECHK.TRANS64 P0, [R2+URZ+0x18], R5 ;  /* 0x00001805020085a7 */ /* 0x000ea400080010ff */
[----:B--2---:R-:W-:Y:S05]  /*b860*/  @!P0 BRA `(.L_x_142) ;  /* 0xfffffffc00f08947 */ /* 0x004fea000383ffff */
[----:B------:R-:W-:Y:S05]  /*b870*/  BRA `(.L_x_33) ;  /* 0xffffff6400187947 */ /* 0x000fea000383ffff */
.L_x_39:
[----:B-1----:R1:W2:Y:S02]  /*b880*/  SYNCS.PHASECHK.TRANS64.TRYWAIT P0, [R2+URZ+0x80], R3 ;  /* 0x00008003020075a7 */ /* 0x0022a400080011ff */
[----:B--2---:R-:W-:Y:S05]  /*b890*/  @!P0 NANOSLEEP.SYNCS 0x989680 ;  /* 0x009896800000895d */ /* 0x004fea0003900000 */
[----:B------:R-:W2:Y:S02]  /*b8a0*/  @!P0 SYNCS.PHASECHK.TRANS64 P0, [R2+URZ+0x80], R3 ;  /* 0x00008003020085a7 */ /* 0x000ea400080010ff */
[----:B--2---:R-:W-:Y:S05]  /*b8b0*/  @!P0 BRA `(.L_x_39) ;  /* 0xfffffffc00f08947 */ /* 0x004fea000383ffff */
[----:B------:R-:W-:Y:S05]  /*b8c0*/  BRA `(.L_x_143) ;  /* 0xffffff6400b87947 */ /* 0x000fea000383ffff */
.L_x_43:
[----:B---3--:R-:W-:-:S07]  /*b8d0*/  MOV R0, UR4 ;  /* 0x0000000400007c02 */ /* 0x008fce0008000f00 */
.L_x_144:
[----:B-1----:R1:W2:Y:S02]  /*b8e0*/  SYNCS.PHASECHK.TRANS64.TRYWAIT P0, [R0+URZ], R3 ;  /* 0x00000003000075a7 */ /* 0x0022a400080011ff */
[----:B--2---:R-:W-:Y:S05]  /*b8f0*/  @!P0 NANOSLEEP.SYNCS 0x989680 ;  /* 0x009896800000895d */ /* 0x004fea0003900000 */
[----:B------:R-:W2:Y:S02]  /*b900*/  @!P0 SYNCS.PHASECHK.TRANS64 P0, [R0+URZ], R3 ;  /* 0x00000003000085a7 */ /* 0x000ea400080010ff */
[----:B--2---:R-:W-:Y:S05]  /*b910*/  @!P0 BRA `(.L_x_144) ;  /* 0xfffffffc00f08947 */ /* 0x004fea000383ffff */
[----:B------:R-:W-:Y:S05]  /*b920*/  BRA `(.L_x_145) ;  /* 0xffffff6c00287947 */ /* 0x000fea000383ffff */
.L_x_44:
[----:B---3--:R-:W-:-:S07]  /*b930*/  MOV R0, UR4 ;  /* 0x0000000400007c02 */ /* 0x008fce0008000f00 */
.L_x_146:
[----:B-1----:R1:W2:Y:S02]  /*b940*/  SYNCS.PHASECHK.TRANS64.TRYWAIT P0, [R0+URZ], R3 ;  /* 0x00000003000075a7 */ /* 0x0022a400080011ff */
[----:B--2---:R-:W-:Y:S05]  /*b950*/  @!P0 NANOSLEEP.SYNCS 0x989680 ;  /* 0x009896800000895d */ /* 0x004fea0003900000 */
[----:B------:R-:W2:Y:S02]  /*b960*/  @!P0 SYNCS.PHASECHK.TRANS64 P0, [R0+URZ], R3 ;  /* 0x00000003000085a7 */ /* 0x000ea400080010ff */
[----:B--2---:R-:W-:Y:S05]  /*b970*/  @!P0 BRA `(.L_x_146) ;  /* 0xfffffffc00f08947 */ /* 0x004fea000383ffff */
[----:B------:R-:W-:Y:S05]  /*b980*/  BRA `(.L_x_147) ;  /* 0xffffff6c00347947 */ /* 0x000fea000383ffff */
.L_x_47:
[----:B-1----:R1:W2:Y:S02]  /*b990*/  SYNCS.PHASECHK.TRANS64.TRYWAIT P0, [R0+URZ+0xc0], R5 ;  /* 0x0000c005000075a7 */ /* 0x0022a400080011ff */
[----:B--2---:R-:W-:Y:S05]  /*b9a0*/  @!P0 NANOSLEEP.SYNCS 0x989680 ;  /* 0x009896800000895d */ /* 0x004fea0003900000 */
[----:B------:R-:W2:Y:S02]  /*b9b0*/  @!P0 SYNCS.PHASECHK.TRANS64 P0, [R0+URZ+0xc0], R5 ;  /* 0x0000c005000085a7 */ /* 0x000ea400080010ff */
[----:B--2---:R-:W-:Y:S05]  /*b9c0*/  @!P0 BRA `(.L_x_47) ;  /* 0xfffffffc00f08947 */ /* 0x004fea000383ffff */
[----:B------:R-:W-:Y:S05]  /*b9d0*/  BRA `(.L_x_148) ;  /* 0xffffff6c00947947 */ /* 0x000fea000383ffff */
.L_x_48:
[----:B------:R-:W-:-:S07]  /*b9e0*/  MOV R0, UR5 ;  /* 0x0000000500007c02 */ /* 0x000fce0008000f00 */
.L_x_149:
[----:B-1----:R1:W2:Y:S02]  /*b9f0*/  SYNCS.PHASECHK.TRANS64.TRYWAIT P0, [R0+URZ+0x90], R7 ;  /* 0x00009007000075a7 */ /* 0x0022a400080011ff */
[----:B--2---:R-:W-:Y:S05]  /*ba00*/  @!P0 NANOSLEEP.SYNCS 0x989680 ;  /* 0x009896800000895d */ /* 0x004fea0003900000 */
[----:B------:R-:W2:Y:S02]  /*ba10*/  @!P0 SYNCS.PHASECHK.TRANS64 P0, [R0+URZ+0x90], R7 ;  /* 0x00009007000085a7 */ /* 0x000ea400080010ff */
[----:B--2---:R-:W-:Y:S05]  /*ba20*/  @!P0 BRA `(.L_x_149) ;  /* 0xfffffffc00f08947 */ /* 0x004fea000383ffff */
[----:B------:R-:W-:Y:S05]  /*ba30*/  BRA `(.L_x_150) ;  /* 0xffffff6c00a47947 */ /* 0x000fea000383ffff */
.L_x_49:
[----:B-1----:R1:W2:Y:S02]  /*ba40*/  SYNCS.PHASECHK.TRANS64.TRYWAIT P1, [R0+URZ+0x80], R5 ;  /* 0x00008005000075a7 */ /* 0x0022a400080211ff */
[----:B--2---:R-:W-:Y:S05]  /*ba50*/  @!P1 NANOSLEEP.SYNCS 0x989680 ;  /* 0x009896800000995d */ /* 0x004fea0003900000 */
[----:B------:R-:W2:Y:S02]  /*ba60*/  @!P1 SYNCS.PHASECHK.TRANS64 P1, [R0+URZ+0x80], R5 ;  /* 0x00008005000095a7 */ /* 0x000ea400080210ff */
[----:B--2---:R-:W-:Y:S05]  /*ba70*/  @!P1 BRA `(.L_x_49) ;  /* 0xfffffffc00f09947 */ /* 0x004fea000383ffff */
[----:B------:R-:W-:Y:S05]  /*ba80*/  BRA `(.L_x_151) ;  /* 0xffffff6c00d47947 */ /* 0x000fea000383ffff */
.L_x_52:
[----:B------:R-:W-:-:S07]  /*ba90*/  MOV R0, UR5 ;  /* 0x0000000500007c02 */ /* 0x000fce0008000f00 */
.L_x_152:
[----:B-1----:R1:W2:Y:S02]  /*baa0*/  SYNCS.PHASECHK.TRANS64.TRYWAIT P0, [R0+URZ+0x90], R3 ;  /* 0x00009003000075a7 */ /* 0x0022a400080011ff */
[----:B--2---:R-:W-:Y:S05]  /*bab0*/  @!P0 NANOSLEEP.SYNCS 0x989680 ;  /* 0x009896800000895d */ /* 0x004fea0003900000 */
[----:B------:R-:W2:Y:S02]  /*bac0*/  @!P0 SYNCS.PHASECHK.TRANS64 P0, [R0+URZ+0x90], R3 ;  /* 0x00009003000085a7 */ /* 0x000ea400080010ff */
[----:B--2---:R-:W-:Y:S05]  /*bad0*/  @!P0 BRA `(.L_x_152) ;  /* 0xfffffffc00f08947 */ /* 0x004fea000383ffff */
[----:B------:R-:W-:Y:S05]  /*bae0*/  BRA `(.L_x_51) ;  /* 0xffffff7000287947 */ /* 0x000fea000383ffff */
.L_x_61:
[----:B-1----:R-:W-:-:S04]  /*baf0*/  MOV R4, UR6 ;  /* 0x0000000600047c02 */ /* 0x002fc80008000f00 */
[----:B------:R1:W2:Y:S03]  /*bb00*/  SYNCS.PHASECHK.TRANS64.TRYWAIT P0, [R4+URZ+0x8], R5 ;  /* 0x00000805040075a7 */ /* 0x0002a600080011ff */
[----:B--2---:R-:W-:Y:S05]  /*bb10*/  @!P0 NANOSLEEP.SYNCS 0x989680 ;  /* 0x009896800000895d */ /* 0x004fea0003900000 */
[----:B------:R-:W2:Y:S02]  /*bb20*/  @!P0 SYNCS.PHASECHK.TRANS64 P0, [R4+URZ+0x8], R5 ;  /* 0x00000805040085a7 */ /* 0x000ea400080010ff */
[----:B--2---:R-:W-:Y:S05]  /*bb30*/  @!P0 BRA `(.L_x_61) ;  /* 0xfffffffc00ec8947 */ /* 0x004fea000383ffff */
[----:B------:R-:W-:Y:S05]  /*bb40*/  BRA `(.L_x_60) ;  /* 0xffffff7000dc7947 */ /* 0x000fea000383ffff */
.L_x_63:
[----:B------:R-:W-:Y:S01]  /*bb50*/  BSSY B0, `(.L_x_153) ;  /* 0x0000006000007945 */ /* 0x000fe20003800000 */
[----:B------:R-:W-:-:S07]  /*bb60*/  MOV R15, 0xffffffff ;  /* 0xffffffff000f7802 */ /* 0x000fce0000000f00 */
[----:B-1---5:R-:W-:Y:S05]  /*bb70*/  WARPSYNC.COLLECTIVE R15, `(.L_x_154) ;  /* 0x000000000f0c7348 */ /* 0x022fea0003c00000 */
[----:B------:R-:W-:Y:S02]  /*bb80*/  ELECT P6, UR79, PT ;  /* 0x00000000004f782f */ /* 0x000fe400038c0000 */
[----:B------:R-:W-:Y:S01]  /*bb90*/  MOV R14, UR79 ;  /* 0x0000004f000e7c02 */ /* 0x000fe20008000f00 */
[----:B-1---5:R-:W-:Y:S10]  /*bba0*/  ENDCOLLECTIVE ;  /* 0x000000000000791b */ /* 0x022ff40003800000 */
.L_x_154:
[----:B------:R-:W-:Y:S05]  /*bbb0*/  BSYNC B0 ;  /* 0x0000000000007941 */ /* 0x000fea0003800000 */
.L_x_153:
[----:B------:R-:W-:Y:S05]  /*bbc0*/  BRA `(.L_x_155) ;  /* 0xffffff74000c7947 */ /* 0x000fea000383ffff */
.L_x_65:
[----:B-1----:R-:W-:-:S04]  /*bbd0*/  MOV R2, UR6 ;  /* 0x0000000600027c02 */ /* 0x002fc80008000f00 */
[----:B------:R1:W2:Y:S03]  /*bbe0*/  SYNCS.PHASECHK.TRANS64.TRYWAIT P0, [R2+URZ+0x8], R3 ;  /* 0x00000803020075a7 */ /* 0x0002a600080011ff */
[----:B--2---:R-:W-:Y:S05]  /*bbf0*/  @!P0 NANOSLEEP.SYNCS 0x989680 ;  /* 0x009896800000895d */ /* 0x004fea0003900000 */
[----:B------:R-:W2:Y:S02]  /*bc00*/  @!P0 SYNCS.PHASECHK.TRANS64 P0, [R2+URZ+0x8], R3 ;  /* 0x00000803020085a7 */ /* 0x000ea400080010ff */
[----:B--2---:R-:W-:Y:S05]  /*bc10*/  @!P0 BRA `(.L_x_65) ;  /* 0xfffffffc00ec8947 */ /* 0x004fea000383ffff */
[----:B------:R-:W-:Y:S05]  /*bc20*/  BRA `(.L_x_64) ;  /* 0xffffff7400107947 */ /* 0x000fea000383ffff */
.L_x_66:
[----:B-1----:R1:W2:Y:S02]  /*bc30*/  SYNCS.PHASECHK.TRANS64.TRYWAIT P0, [R0+URZ+0x80], R5 ;  /* 0x00008005000075a7 */ /* 0x0022a400080011ff */
[----:B--2---:R-:W-:Y:S05]  /*bc40*/  @!P0 NANOSLEEP.SYNCS 0x989680 ;  /* 0x009896800000895d */ /* 0x004fea0003900000 */
[----:B------:R-:W2:Y:S02]  /*bc50*/  @!P0 SYNCS.PHASECHK.TRANS64 P0, [R0+URZ+0x80], R5 ;  /* 0x00008005000085a7 */ /* 0x000ea400080010ff */
[----:B--2---:R-:W-:Y:S05]  /*bc60*/  @!P0 BRA `(.L_x_66) ;  /* 0xfffffffc00f08947 */ /* 0x004fea000383ffff */
[----:B------:R-:W-:Y:S05]  /*bc70*/  BRA `(.L_x_156) ;  /* 0xffffff7400fc7947 */ /* 0x000fea000383ffff */
.L_x_68:
[----:B------:R-:W-:-:S07]  /*bc80*/  MOV R0, UR9 ;  /* 0x0000000900007c02 */ /* 0x000fce0008000f00 */
.L_x_157:
[----:B-1----:R1:W2:Y:S02]  /*bc90*/  SYNCS.PHASECHK.TRANS64.TRYWAIT P0, [R0+URZ+0xb0], R5 ;  /* 0x0000b005000075a7 */ /* 0x0022a400080011ff */
[----:B--2---:R-:W-:Y:S05]  /*bca0*/  @!P0 NANOSLEEP.SYNCS 0x989680 ;  /* 0x009896800000895d */ /* 0x004fea0003900000 */
[----:B------:R-:W2:Y:S02]  /*bcb0*/  @!P0 SYNCS.PHASECHK.TRANS64 P0, [R0+URZ+0xb0], R5 ;  /* 0x0000b005000085a7 */ /* 0x000ea400080010ff */
[----:B--2---:R-:W-:Y:S05]  /*bcc0*/  @!P0 BRA `(.L_x_157) ;  /* 0xfffffffc00f08947 */ /* 0x004fea000383ffff */
[----:B------:R-:W-:Y:S05]  /*bcd0*/  BRA `(.L_x_158) ;  /* 0xffffff7800487947 */ /* 0x000fea000383ffff */
.L_x_71:
[----:B------:R-:W-:Y:S07]  /*bce0*/  MOV R0, UR8 ;  /* 0x0000000800007c02 */ /* 0x000fee0008000f00 */
.L_x_159:
[----:B-1----:R1:W2:Y:S02]  /*bcf0*/  SYNCS.PHASECHK.TRANS64.TRYWAIT P0, [R0+URZ], R5 ;  /* 0x00000005000075a7 */ /* 0x0022a400080011ff */
[----:B--2---:R-:W-:Y:S05]  /*bd00*/  @!P0 NANOSLEEP.SYNCS 0x989680 ;  /* 0x009896800000895d */ /* 0x004fea0003900000 */
[----:B------:R-:W2:Y:S02]  /*bd10*/  @!P0 SYNCS.PHASECHK.TRANS64 P0, [R0+URZ], R5 ;  /* 0x00000005000085a7 */ /* 0x000ea400080010ff */
[----:B--2---:R-:W-:Y:S05]  /*bd20*/  @!P0 BRA `(.L_x_159) ;  /* 0xfffffffc00f08947 */ /* 0x004fea000383ffff */
[----:B------:R-:W-:Y:S05]  /*bd30*/  BRA `(.L_x_70) ;  /* 0xffffff78005c7947 */ /* 0x000fea000383ffff */
.L_x_75:
[----:B-1----:R-:W-:-:S07]  /*bd40*/  MOV R0, UR5 ;  /* 0x0000000500007c02 */ /* 0x002fce0008000f00 */
.L_x_160:
[----:B-1----:R1:W2:Y:S02]  /*bd50*/  SYNCS.PHASECHK.TRANS64.TRYWAIT P0, [R0+URZ], R3 ;  /* 0x00000003000075a7 */ /* 0x0022a400080011ff */
[----:B--2---:R-:W-:Y:S05]  /*bd60*/  @!P0 NANOSLEEP.SYNCS 0x989680 ;  /* 0x009896800000895d */ /* 0x004fea0003900000 */
[----:B------:R-:W2:Y:S02]  /*bd70*/  @!P0 SYNCS.PHASECHK.TRANS64 P0, [R0+URZ], R3 ;  /* 0x00000003000085a7 */ /* 0x000ea400080010ff */
[----:B--2---:R-:W-:Y:S05]  /*bd80*/  @!P0 BRA `(.L_x_160) ;  /* 0xfffffffc00f08947 */ /* 0x004fea000383ffff */
[----:B------:R-:W-:Y:S05]  /*bd90*/  BRA `(.L_x_161) ;  /* 0xffffff7c00507947 */ /* 0x000fea000383ffff */
.L_x_78:
[----:B------:R-:W-:-:S07]  /*bda0*/  MOV R0, UR7 ;  /* 0x0000000700007c02 */ /* 0x000fce0008000f00 */
.L_x_162:
[----:B-1----:R1:W2:Y:S02]  /*bdb0*/  SYNCS.PHASECHK.TRANS64.TRYWAIT P1, [R0+URZ+0xe0], R3 ;  /* 0x0000e003000075a7 */ /* 0x0022a400080211ff */
[----:B--2---:R-:W-:Y:S05]  /*bdc0*/  @!P1 NANOSLEEP.SYNCS 0x989680 ;  /* 0x009896800000995d */ /* 0x004fea0003900000 */
[----:B------:R-:W2:Y:S02]  /*bdd0*/  @!P1 SYNCS.PHASECHK.TRANS64 P1, [R0+URZ+0xe0], R3 ;  /* 0x0000e003000095a7 */ /* 0x000ea400080210ff */
[----:B--2---:R-:W-:Y:S05]  /*bde0*/  @!P1 BRA `(.L_x_162) ;  /* 0xfffffffc00f09947 */ /* 0x004fea000383ffff */
[----:B------:R-:W-:Y:S05]  /*bdf0*/  BRA `(.L_x_163) ;  /* 0xffffff7c009c7947 */ /* 0x000fea000383ffff */
.L_x_83:
[----:B--2---:R2:W4:Y:S02]  /*be00*/  SYNCS.PHASECHK.TRANS64.TRYWAIT P0, [R0+URZ+0x80], R3 ;  /* 0x00008003000075a7 */ /* 0x00452400080011ff */
[----:B----4-:R-:W-:Y:S05]  /*be10*/  @!P0 NANOSLEEP.SYNCS 0x989680 ;  /* 0x009896800000895d */ /* 0x010fea0003900000 */
[----:B------:R-:W4:Y:S02]  /*be20*/  @!P0 SYNCS.PHASECHK.TRANS64 P0, [R0+URZ+0x80], R3 ;  /* 0x00008003000085a7 */ /* 0x000f2400080010ff */
[----:B----4-:R-:W-:Y:S05]  /*be30*/  @!P0 BRA `(.L_x_83) ;  /* 0xfffffffc00f08947 */ /* 0x010fea000383ffff */
[----:B------:R-:W-:Y:S05]  /*be40*/  BRA `(.L_x_164) ;  /* 0xffffff8000b07947 */ /* 0x000fea000383ffff */
.L_x_86:
[----:B------:R-:W-:Y:S07]  /*be50*/  MOV R0, UR7 ;  /* 0x0000000700007c02 */ /* 0x000fee0008000f00 */
.L_x_165:
[----:B--2---:R2:W4:Y:S02]  /*be60*/  SYNCS.PHASECHK.TRANS64.TRYWAIT P0, [R0+URZ+0x78], R3 ;  /* 0x00007803000075a7 */ /* 0x00452400080011ff */
[----:B----4-:R-:W-:Y:S05]  /*be70*/  @!P0 NANOSLEEP.SYNCS 0x989680 ;  /* 0x009896800000895d */ /* 0x010fea0003900000 */
[----:B------:R-:W4:Y:S02]  /*be80*/  @!P0 SYNCS.PHASECHK.TRANS64 P0, [R0+URZ+0x78], R3 ;  /* 0x00007803000085a7 */ /* 0x000f2400080010ff */
[----:B----4-:R-:W-:Y:S05]  /*be90*/  @!P0 BRA `(.L_x_165) ;  /* 0xfffffffc00f08947 */ /* 0x010fea000383ffff */
[----:B------:R-:W-:Y:S05]  /*bea0*/  BRA `(.L_x_85) ;  /* 0xffffff8400907947 */ /* 0x000fea000383ffff */
.L_x_89:
[----:B------:R-:W-:Y:S07]  /*beb0*/  MOV R3, UR7 ;  /* 0x0000000700037c02 */ /* 0x000fee0008000f00 */
.L_x_166:
[----:B-1----:R1:W2:Y:S02]  /*bec0*/  SYNCS.PHASECHK.TRANS64.TRYWAIT P0, [R3+URZ+0x50], R12 ;  /* 0x0000500c030075a7 */ /* 0x0022a400080011ff */
[----:B--2---:R-:W-:Y:S05]  /*bed0*/  @!P0 NANOSLEEP.SYNCS 0x989680 ;  /* 0x009896800000895d */ /* 0x004fea0003900000 */
[----:B------:R-:W2:Y:S02]  /*bee0*/  @!P0 SYNCS.PHASECHK.TRANS64 P0, [R3+URZ+0x50], R12 ;  /* 0x0000500c030085a7 */ /* 0x000ea400080010ff */
[----:B--2---:R-:W-:Y:S05]  /*bef0*/  @!P0 BRA `(.L_x_166) ;  /* 0xfffffffc00f08947 */ /* 0x004fea000383ffff */
[----:B------:R-:W-:Y:S05]  /*bf00*/  BRA `(.L_x_167) ;  /* 0xffffff8800087947 */ /* 0x000fea000383ffff */
.L_x_90:
[----:B-1----:R-:W-:Y:S07]  /*bf10*/  MOV R3, UR7 ;  /* 0x0000000700037c02 */ /* 0x002fee0008000f00 */
.L_x_168:
[----:B-1----:R1:W2:Y:S02]  /*bf20*/  SYNCS.PHASECHK.TRANS64.TRYWAIT P0, [R3+URZ+0x58], R12 ;  /* 0x0000580c030075a7 */ /* 0x0022a400080011ff */
[----:B--2---:R-:W-:Y:S05]  /*bf30*/  @!P0 NANOSLEEP.SYNCS 0x989680 ;  /* 0x009896800000895d */ /* 0x004fea0003900000 */
[----:B------:R-:W2:Y:S02]  /*bf40*/  @!P0 SYNCS.PHASECHK.TRANS64 P0, [R3+URZ+0x58], R12 ;  /* 0x0000580c030085a7 */ /* 0x000ea400080010ff */
[----:B--2---:R-:W-:Y:S05]  /*bf50*/  @!P0 BRA `(.L_x_168) ;  /* 0xfffffffc00f08947 */ /* 0x004fea000383ffff */
[----:B------:R-:W-:Y:S05]  /*bf60*/  BRA `(.L_x_169) ;  /* 0xffffff8800447947 */ /* 0x000fea000383ffff */
.L_x_91:
[----:B-1----:R-:W-:Y:S07]  /*bf70*/  MOV R3, UR7 ;  /* 0x0000000700037c02 */ /* 0x002fee0008000f00 */
.L_x_170:
[----:B-1----:R1:W2:Y:S02]  /*bf80*/  SYNCS.PHASECHK.TRANS64.TRYWAIT P0, [R3+URZ+0x60], R12 ;  /* 0x0000600c030075a7 */ /* 0x0022a400080011ff */
[----:B--2---:R-:W-:Y:S05]  /*bf90*/  @!P0 NANOSLEEP.SYNCS 0x989680 ;  /* 0x009896800000895d */ /* 0x004fea0003900000 */
[----:B------:R-:W2:Y:S02]  /*bfa0*/  @!P0 SYNCS.PHASECHK.TRANS64 P0, [R3+URZ+0x60], R12 ;  /* 0x0000600c030085a7 */ /* 0x000ea400080010ff */
[----:B--2---:R-:W-:Y:S05]  /*bfb0*/  @!P0 BRA `(.L_x_170) ;  /* 0xfffffffc00f08947 */ /* 0x004fea000383ffff */
[----:B------:R-:W-:Y:S05]  /*bfc0*/  BRA `(.L_x_171) ;  /* 0xffffff88008c7947 */ /* 0x000fea000383ffff */
.L_x_92:
[----:B------:R-:W-:Y:S07]  /*bfd0*/  MOV R3, UR7 ;  /* 0x0000000700037c02 */ /* 0x000fee0008000f00 */
.L_x_172:
[----:B-1----:R1:W2:Y:S02]  /*bfe0*/  SYNCS.PHASECHK.TRANS64.TRYWAIT P0, [R3+URZ+0x68], R12 ;  /* 0x0000680c030075a7 */ /* 0x0022a400080011ff */
[----:B--2---:R-:W-:Y:S05]  /*bff0*/  @!P0 NANOSLEEP.SYNCS 0x989680 ;  /* 0x009896800000895d */ /* 0x004fea0003900000 */
[----:B------:R-:W2:Y:S02]  /*c000*/  @!P0 SYNCS.PHASECHK.TRANS64 P0, [R3+URZ+0x68], R12 ;  /* 0x0000680c030085a7 */ /* 0x000ea400080010ff */
[----:B--2---:R-:W-:Y:S05]  /*c010*/  @!P0 BRA `(.L_x_172) ;  /* 0xfffffffc00f08947 */ /* 0x004fea000383ffff */
[----:B------:R-:W-:Y:S05]  /*c020*/  BRA `(.L_x_173) ;  /* 0xffffff8c00147947 */ /* 0x000fea000383ffff */
.L_x_94:
[----:B------:R-:W-:-:S07]  /*c030*/  MOV R0, UR7 ;  /* 0x0000000700007c02 */ /* 0x000fce0008000f00 */
.L_x_174:
[----:B-1----:R1:W4:Y:S02]  /*c040*/  SYNCS.PHASECHK.TRANS64.TRYWAIT P0, [R0+URZ+0x50], R3 ;  /* 0x00005003000075a7 */ /* 0x00232400080011ff */
[----:B----4-:R-:W-:Y:S05]  /*c050*/  @!P0 NANOSLEEP.SYNCS 0x989680 ;  /* 0x009896800000895d */ /* 0x010fea0003900000 */
[----:B------:R-:W4:Y:S02]  /*c060*/  @!P0 SYNCS.PHASECHK.TRANS64 P0, [R0+URZ+0x50], R3 ;  /* 0x00005003000085a7 */ /* 0x000f2400080010ff */
[----:B----4-:R-:W-:Y:S05]  /*c070*/  @!P0 BRA `(.L_x_174) ;  /* 0xfffffffc00f08947 */ /* 0x010fea000383ffff */
[----:B------:R-:W-:Y:S05]  /*c080*/  BRA `(.L_x_175) ;  /* 0xffffff8c00847947 */ /* 0x000fea000383ffff */
.L_x_95:
[----:B-1----:R-:W-:-:S07]  /*c090*/  MOV R0, UR7 ;  /* 0x0000000700007c02 */ /* 0x002fce0008000f00 */
.L_x_176:
[----:B-1----:R1:W4:Y:S02]  /*c0a0*/  SYNCS.PHASECHK.TRANS64.TRYWAIT P0, [R0+URZ+0x58], R3 ;  /* 0x00005803000075a7 */ /* 0x00232400080011ff */
[----:B----4-:R-:W-:Y:S05]  /*c0b0*/  @!P0 NANOSLEEP.SYNCS 0x989680 ;  /* 0x009896800000895d */ /* 0x010fea0003900000 */
[----:B------:R-:W4:Y:S02]  /*c0c0*/  @!P0 SYNCS.PHASECHK.TRANS64 P0, [R0+URZ+0x58], R3 ;  /* 0x00005803000085a7 */ /* 0x000f2400080010ff */
[----:B----4-:R-:W-:Y:S05]  /*c0d0*/  @!P0 BRA `(.L_x_176) ;  /* 0xfffffffc00f08947 */ /* 0x010fea000383ffff */
[----:B------:R-:W-:Y:S05]  /*c0e0*/  BRA `(.L_x_177) ;  /* 0xffffff8c00747947 */ /* 0x000fea000383ffff */
.L_x_96:
[----:B-1----:R-:W-:-:S07]  /*c0f0*/  MOV R0, UR7 ;  /* 0x0000000700007c02 */ /* 0x002fce0008000f00 */
.L_x_178:
[----:B-1----:R1:W4:Y:S02]  /*c100*/  SYNCS.PHASECHK.TRANS64.TRYWAIT P0, [R0+URZ+0x60], R3 ;  /* 0x00006003000075a7 */ /* 0x00232400080011ff */
[----:B----4-:R-:W-:Y:S05]  /*c110*/  @!P0 NANOSLEEP.SYNCS 0x989680 ;  /* 0x009896800000895d */ /* 0x010fea0003900000 */
[----:B------:R-:W4:Y:S02]  /*c120*/  @!P0 SYNCS.PHASECHK.TRANS64 P0, [R0+URZ+0x60], R3 ;  /* 0x00006003000085a7 */ /* 0x000f2400080010ff */
[----:B----4-:R-:W-:Y:S05]  /*c130*/  @!P0 BRA `(.L_x_178) ;  /* 0xfffffffc00f08947 */ /* 0x010fea000383ffff */
[----:B------:R-:W-:Y:S05]  /*c140*/  BRA `(.L_x_179) ;  /* 0xffffff8c00647947 */ /* 0x000fea000383ffff */
.L_x_98:
[----:B--2---:R2:W3:Y:S02]  /*c150*/  SYNCS.PHASECHK.TRANS64.TRYWAIT P0, [R0+URZ+0x80], R3 ;  /* 0x00008003000075a7 */ /* 0x0044e400080011ff */
[----:B---3--:R-:W-:Y:S05]  /*c160*/  @!P0 NANOSLEEP.SYNCS 0x989680 ;  /* 0x009896800000895d */ /* 0x008fea0003900000 */
[----:B------:R-:W3:Y:S02]  /*c170*/  @!P0 SYNCS.PHASECHK.TRANS64 P0, [R0+URZ+0x80], R3 ;  /* 0x00008003000085a7 */ /* 0x000ee400080010ff */
[----:B---3--:R-:W-:Y:S05]  /*c180*/  @!P0 BRA `(.L_x_98) ;  /* 0xfffffffc00f08947 */ /* 0x008fea000383ffff */
[----:B------:R-:W-:Y:S05]  /*c190*/  BRA `(.L_x_180) ;  /* 0xffffff9000307947 */ /* 0x000fea000383ffff */
.L_x_109:
[----:B-1----:R1:W3:Y:S02]  /*c1a0*/  SYNCS.PHASECHK.TRANS64.TRYWAIT P1, [R3+URZ+0x30], R0 ;  /* 0x00003000030075a7 */ /* 0x0022e400080211ff */
[----:B---3--:R-:W-:Y:S05]  /*c1b0*/  @!P1 NANOSLEEP.SYNCS 0x989680 ;  /* 0x009896800000995d */ /* 0x008fea0003900000 */
[----:B------:R-:W3:Y:S02]  /*c1c0*/  @!P1 SYNCS.PHASECHK.TRANS64 P1, [R3+URZ+0x30], R0 ;  /* 0x00003000030095a7 */ /* 0x000ee400080210ff */
[----:B---3--:R-:W-:Y:S05]  /*c1d0*/  @!P1 BRA `(.L_x_109) ;  /* 0xfffffffc00f09947 */ /* 0x008fea000383ffff */
[----:B------:R-:W-:Y:S05]  /*c1e0*/  BRA `(.L_x_108) ;  /* 0xffffff9c00587947 */ /* 0x000fea000383ffff */
.L_x_111:
[----:B---3--:R3:W4:Y:S02]  /*c1f0*/  SYNCS.PHASECHK.TRANS64.TRYWAIT P0, [R171+URZ+0xa0], R2 ;  /* 0x0000a002ab0075a7 */ /* 0x00872400080011ff */
[----:B----4-:R-:W-:Y:S05]  /*c200*/  @!P0 NANOSLEEP.SYNCS 0x989680 ;  /* 0x009896800000895d */ /* 0x010fea0003900000 */
[----:B------:R-:W4:Y:S02]  /*c210*/  @!P0 SYNCS.PHASECHK.TRANS64 P0, [R171+URZ+0xa0], R2 ;  /* 0x0000a002ab0085a7 */ /* 0x000f2400080010ff */
[----:B----4-:R-:W-:Y:S05]  /*c220*/  @!P0 BRA `(.L_x_111) ;  /* 0xfffffffc00f08947 */ /* 0x010fea000383ffff */
[----:B------:R-:W-:Y:S05]  /*c230*/  BRA `(.L_x_110) ;  /* 0xffffff9c00b47947 */ /* 0x000fea000383ffff */
.L_x_119:
[----:B--2---:R2:W3:Y:S02]  /*c240*/  SYNCS.PHASECHK.TRANS64.TRYWAIT P0, [R117+URZ+0x30], R0 ;  /* 0x00003000750075a7 */ /* 0x0044e400080011ff */
[----:B---3--:R-:W-:Y:S05]  /*c250*/  @!P0 NANOSLEEP.SYNCS 0x989680 ;  /* 0x009896800000895d */ /* 0x008fea0003900000 */
[----:B------:R-:W3:Y:S02]  /*c260*/  @!P0 SYNCS.PHASECHK.TRANS64 P0, [R117+URZ+0x30], R0 ;  /* 0x00003000750085a7 */ /* 0x000ee400080010ff */
[----:B---3--:R-:W-:Y:S05]  /*c270*/  @!P0 BRA `(.L_x_119) ;  /* 0xfffffffc00f08947 */ /* 0x008fea000383ffff */
[----:B------:R-:W-:Y:S05]  /*c280*/  BRA `(.L_x_118) ;  /* 0xffffffb000b87947 */ /* 0x000fea000383ffff */
.L_x_127:
[----:B--2---:R2:W3:Y:S02]  /*c290*/  SYNCS.PHASECHK.TRANS64.TRYWAIT P0, [R0+URZ+0x30], R7 ;  /* 0x00003007000075a7 */ /* 0x0044e400080011ff */
[----:B---3--:R-:W-:Y:S05]  /*c2a0*/  @!P0 NANOSLEEP.SYNCS 0x989680 ;  /* 0x009896800000895d */ /* 0x008fea0003900000 */
[----:B------:R-:W3:Y:S02]  /*c2b0*/  @!P0 SYNCS.PHASECHK.TRANS64 P0, [R0+URZ+0x30], R7 ;  /* 0x00003007000085a7 */ /* 0x000ee400080010ff */
[----:B---3--:R-:W-:Y:S05]  /*c2c0*/  @!P0 BRA `(.L_x_127) ;  /* 0xfffffffc00f08947 */ /* 0x008fea000383ffff */
[----:B------:R-:W-:Y:S05]  /*c2d0*/  BRA `(.L_x_126) ;  /* 0xffffffc8000c7947 */ /* 0x000fea000383ffff */
.L_x_135:
[----:B--2---:R2:W3:Y:S02]  /*c2e0*/  SYNCS.PHASECHK.TRANS64.TRYWAIT P0, [R0+URZ+0x30], R5 ;  /* 0x00003005000075a7 */ /* 0x0044e400080011ff */
[----:B---3--:R-:W-:Y:S05]  /*c2f0*/  @!P0 NANOSLEEP.SYNCS 0x989680 ;  /* 0x009896800000895d */ /* 0x008fea0003900000 */
[----:B------:R-:W3:Y:S02]  /*c300*/  @!P0 SYNCS.PHASECHK.TRANS64 P0, [R0+URZ+0x30], R5 ;  /* 0x00003005000085a7 */ /* 0x000ee400080010ff */
[----:B---3--:R-:W-:Y:S05]  /*c310*/  @!P0 BRA `(.L_x_135) ;  /* 0xfffffffc00f08947 */ /* 0x008fea000383ffff */
[----:B------:R-:W-:Y:S05]  /*c320*/  BRA `(.L_x_134) ;  /* 0xffffffdc006c7947 */ /* 0x000fea000383ffff */
        .weak           $__internal_0_$__cuda_sm10x_tcgen05_guardrail_trap_col_being_dealloced_not_returned_by_alloc
        .type           $__internal_0_$__cuda_sm10x_tcgen05_guardrail_trap_col_being_dealloced_not_returned_by_alloc,@function
        .size           $__internal_0_$__cuda_sm10x_tcgen05_guardrail_trap_col_being_dealloced_not_returned_by_alloc,($__internal_1_$__cuda_sm10x_tcgen05_guardrail_trap_phase_invalid_during_alloc - $__internal_0_$__cuda_sm10x_tcgen05_guardrail_trap_col_being_dealloced_not_returned_by_alloc)
$__internal_0_$__cuda_sm10x_tcgen05_guardrail_trap_col_being_dealloced_not_returned_by_alloc:
[----:B------:R-:W-:Y:S05]  /*c330*/  BPT.TRAP 0x1 ;  /* 0x000000040000795c */ /* 0x000fea0000300000 */
[----:B------:R-:W-:-:S04]  /*c340*/  HFMA2 R3, -RZ, RZ, 0, 0 ;  /* 0x00000000ff037431 */ /* 0x000fc800000001ff */
[----:B------:R-:W-:Y:S05]  /*c350*/  RET.REL.NODEC R2 `(_ZN7cutlass13device_kernelINS_4gemm6kernel13GemmUniversalIN4cute5tupleIJiiiiEEENS1_10collective13CollectiveMmaINS1_35MainloopSm100TmaUmmaWarpSpecializedILi3ELi2ELi2ENS5_IJNS4_1CILi2EEENSA_ILi1EEESC_EEEEENS5_IJNSA_ILi256EEESF_NSA_ILi128EEEEEEaNS5_IJlSC_lEEEaSI_NS4_8TiledMMAINS4_8MMA_AtomIJNS4_21SM100_MMA_S8_2x1SM_SSIaaiLi256ELi256ELNS4_4UMMA5MajorE0ELSN_0ELNSM_8SaturateE0EEEEEENS4_6LayoutINS5_IJSC_SC_SC_EEENS5_IJNSA_ILi0EEEST_ST_EEEEENS5_IJNS4_10UnderscoreESW_SW_EEEEENS4_18SM100_TMA_2SM_LOADENS4_14ComposedLayoutINS4_7SwizzleILi3ELi4ELi3EEENS4_18smem_ptr_flag_bitsILi8EEENSR_INS5_IJNSA_ILi8EEESG_EEENS5_IJSG_SC_EEEEEEEvNS4_8identityESZ_S19_vS1A_EENS_8epilogue10collective18CollectiveEpilogueINS1C_23Sm100TmaWarpSpecializedILi4ELi2ELi64ELb0ELb0EEEJNS5_IJSG_SF_SG_EEENS5_IJNSR_ISG_SC_EENSR_INSA_ILi64EEESC_EEEEEaSI_aSI_NS1C_6fusion15FusionCallbacksIS1G_NS1M_17LinearCombinationIaiaiLNS_15FloatRoundStyleE2EEES1H_S1L_JEEENS4_5SM1004TMEM4LOAD26SM100_TMEM_LOAD_32dp32b64xENS4_13SM90_TMA_LOADENS10_INS11_ILi2ELi4ELi3EEES14_NSR_INS5_IJS15_S1J_EEENS5_IJS1J_SC_EEEEEEENS4_39AutoVectorizingCopyWithAssumedAlignmentILi128EEENS4_14SM90_TMA_STOREES21_S23_S23_EEEvvEEEEvNT_6ParamsE) ;  /* 0xffffff3c02287950 */ /* 0x000fea0003c3ffff */
        .weak           $__internal_1_$__cuda_sm10x_tcgen05_guardrail_trap_phase_invalid_during_alloc
        .type           $__internal_1_$__cuda_sm10x_tcgen05_guardrail_trap_phase_invalid_during_alloc,@function
        .size           $__internal_1_$__cuda_sm10x_tcgen05_guardrail_trap_phase_invalid_during_alloc,($__internal_2_$__cuda_sm10x_tcgen05_guardrail_trap_unallocated_columns_being_dealloced - $__internal_1_$__cuda_sm10x_tcgen05_guardrail_trap_phase_invalid_during_alloc)
$__internal_1_$__cuda_sm10x_tcgen05_guardrail_trap_phase_invalid_during_alloc:
[----:B------:R-:W-:Y:S05]  /*c360*/  BPT.TRAP 0x1 ;  /* 0x000000040000795c */ /* 0x000fea0000300000 */
[----:B------:R-:W-:-:S04]  /*c370*/  MOV R3, 0x0 ;  /* 0x0000000000037802 */ /* 0x000fc80000000f00 */
[----:B------:R-:W-:Y:S05]  /*c380*/  RET.REL.NODEC R2 `(_ZN7cutlass13device_kernelINS_4gemm6kernel13GemmUniversalIN4cute5tupleIJiiiiEEENS1_10collective13CollectiveMmaINS1_35MainloopSm100TmaUmmaWarpSpecializedILi3ELi2ELi2ENS5_IJNS4_1CILi2EEENSA_ILi1EEESC_EEEEENS5_IJNSA_ILi256EEESF_NSA_ILi128EEEEEEaNS5_IJlSC_lEEEaSI_NS4_8TiledMMAINS4_8MMA_AtomIJNS4_21SM100_MMA_S8_2x1SM_SSIaaiLi256ELi256ELNS4_4UMMA5MajorE0ELSN_0ELNSM_8SaturateE0EEEEEENS4_6LayoutINS5_IJSC_SC_SC_EEENS5_IJNSA_ILi0EEEST_ST_EEEEENS5_IJNS4_10UnderscoreESW_SW_EEEEENS4_18SM100_TMA_2SM_LOADENS4_14ComposedLayoutINS4_7SwizzleILi3ELi4ELi3EEENS4_18smem_ptr_flag_bitsILi8EEENSR_INS5_IJNSA_ILi8EEESG_EEENS5_IJSG_SC_EEEEEEEvNS4_8identityESZ_S19_vS1A_EENS_8epilogue10collective18CollectiveEpilogueINS1C_23Sm100TmaWarpSpecializedILi4ELi2ELi64ELb0ELb0EEEJNS5_IJSG_SF_SG_EEENS5_IJNSR_ISG_SC_EENSR_INSA_ILi64EEESC_EEEEEaSI_aSI_NS1C_6fusion15FusionCallbacksIS1G_NS1M_17LinearCombinationIaiaiLNS_15FloatRoundStyleE2EEES1H_S1L_JEEENS4_5SM1004TMEM4LOAD26SM100_TMEM_LOAD_32dp32b64xENS4_13SM90_TMA_LOADENS10_INS11_ILi2ELi4ELi3EEES14_NSR_INS5_IJS15_S1J_EEENS5_IJS1J_SC_EEEEEEENS4_39AutoVectorizingCopyWithAssumedAlignmentILi128EEENS4_14SM90_TMA_STOREES21_S23_S23_EEEvvEEEEvNT_6ParamsE) ;  /* 0xffffff3c021c7950 */ /* 0x000fea0003c3ffff */
        .weak           $__internal_2_$__cuda_sm10x_tcgen05_guardrail_trap_unallocated_columns_being_dealloced
        .type           $__internal_2_$__cuda_sm10x_tcgen05_guardrail_trap_unallocated_columns_being_dealloced,@function
        .size           $__internal_2_$__cuda_sm10x_tcgen05_guardrail_trap_unallocated_columns_being_dealloced,(.L_x_182 - $__internal_2_$__cuda_sm10x_tcgen05_guardrail_trap_unallocated_columns_being_dealloced)
$__internal_2_$__cuda_sm10x_tcgen05_guardrail_trap_unallocated_columns_being_dealloced:
[----:B------:R-:W-:Y:S05]  /*c390*/  BPT.TRAP 0x1 ;  /* 0x000000040000795c */ /* 0x000fea0000300000 */
[----:B------:R-:W-:-:S04]  /*c3a0*/  HFMA2 R3, -RZ, RZ, 0, 0 ;  /* 0x00000000ff037431 */ /* 0x000fc800000001ff */
[----:B------:R-:W-:Y:S05]  /*c3b0*/  RET.REL.NODEC R2 `(_ZN7cutlass13device_kernelINS_4gemm6kernel13GemmUniversalIN4cute5tupleIJiiiiEEENS1_10collective13CollectiveMmaINS1_35MainloopSm100TmaUmmaWarpSpecializedILi3ELi2ELi2ENS5_IJNS4_1CILi2EEENSA_ILi1EEESC_EEEEENS5_IJNSA_ILi256EEESF_NSA_ILi128EEEEEEaNS5_IJlSC_lEEEaSI_NS4_8TiledMMAINS4_8MMA_AtomIJNS4_21SM100_MMA_S8_2x1SM_SSIaaiLi256ELi256ELNS4_4UMMA5MajorE0ELSN_0ELNSM_8SaturateE0EEEEEENS4_6LayoutINS5_IJSC_SC_SC_EEENS5_IJNSA_ILi0EEEST_ST_EEEEENS5_IJNS4_10UnderscoreESW_SW_EEEEENS4_18SM100_TMA_2SM_LOADENS4_14ComposedLayoutINS4_7SwizzleILi3ELi4ELi3EEENS4_18smem_ptr_flag_bitsILi8EEENSR_INS5_IJNSA_ILi8EEESG_EEENS5_IJSG_SC_EEEEEEEvNS4_8identityESZ_S19_vS1A_EENS_8epilogue10collective18CollectiveEpilogueINS1C_23Sm100TmaWarpSpecializedILi4ELi2ELi64ELb0ELb0EEEJNS5_IJSG_SF_SG_EEENS5_IJNSR_ISG_SC_EENSR_INSA_ILi64EEESC_EEEEEaSI_aSI_NS1C_6fusion15FusionCallbacksIS1G_NS1M_17LinearCombinationIaiaiLNS_15FloatRoundStyleE2EEES1H_S1L_JEEENS4_5SM1004TMEM4LOAD26SM100_TMEM_LOAD_32dp32b64xENS4_13SM90_TMA_LOADENS10_INS11_ILi2ELi4ELi3EEES14_NSR_INS5_IJS15_S1J_EEENS5_IJS1J_SC_EEEEEEENS4_39AutoVectorizingCopyWithAssumedAlignmentILi128EEENS4_14SM90_TMA_STOREES21_S23_S23_EEEvvEEEEvNT_6ParamsE) ;  /* 0xffffff3c02107950 */ /* 0x000fea0003c3ffff */
.L_x_181:
[----:B------:R-:W-:-:S00]  /*c3c0*/  BRA `(.L_x_181) ;  /* 0xfffffffc00fc7947 */ /* 0x000fc0000383ffff */
[----:B------:R-:W-:-:S00]  /*c3d0*/  NOP ;  /* 0x0000000000007918 */ /* 0x000fc00000000000 */
        /* <DEDUP_REMOVED lines=10> */
.L_x_182:


//--------------------- .nv.global.init           --------------------------
	.section	.nv.global.init,"aw",@progbits
.nv.global.init:
	.type		$str$27,@object
	.size		$str$27,($str$28 - $str$27)
$str$27:
        /*0000*/ 	.byte	0x28, 0x61, 0x64, 0x64, 0x72, 0x65, 0x73, 0x73, 0x20, 0x26, 0x20, 0x6d, 0x61, 0x73, 0x6b, 0x29
        /*0010*/ 	.byte	0x20, 0x3d, 0x3d, 0x20, 0x30, 0x00
	.type		$str$28,@object
	.size		$str$28,($str$26 - $str$28)
$str$28:
        /*0016*/ 	.byte	0x2f, 0x74, 0x6d, 0x70, 0x2f, 0x63, 0x75, 0x74, 0x6c, 0x61, 0x73, 0x73, 0x5f, 0x73, 0x77, 0x65
        /*0026*/ 	.byte	0x65, 0x70, 0x5f, 0x73, 0x72, 0x63, 0x2f, 0x69, 0x6e, 0x63, 0x6c, 0x75, 0x64, 0x65, 0x2f, 0x63
        /*0036*/ 	.byte	0x75, 0x74, 0x65, 0x2f, 0x70, 0x6f, 0x69, 0x6e, 0x74, 0x65, 0x72, 0x5f, 0x66, 0x6c, 0x61, 0x67
        /*0046*/ 	.byte	0x67, 0x65, 0x64, 0x2e, 0x68, 0x70, 0x70, 0x00
	.type		$str$26,@object
	.size		$str$26,($str$25 - $str$26)
$str$26:
        /*004e*/ 	.byte	0x2f, 0x74, 0x6d, 0x70, 0x2f, 0x63, 0x75, 0x74, 0x6c, 0x61, 0x73, 0x73, 0x5f, 0x73, 0x77, 0x65
        /*005e*/ 	.byte	0x65, 0x70, 0x5f, 0x73, 0x72, 0x63, 0x2f, 0x69, 0x6e, 0x63, 0x6c, 0x75, 0x64, 0x65, 0x2f, 0x63
        /*006e*/ 	.byte	0x75, 0x74, 0x65, 0x2f, 0x61, 0x74, 0x6f, 0x6d, 0x2f, 0x63, 0x6f, 0x70, 0x79, 0x5f, 0x74, 0x72
        /*007e*/ 	.byte	0x61, 0x69, 0x74, 0x73, 0x5f, 0x73, 0x6d, 0x31, 0x30, 0x30, 0x2e, 0x68, 0x70, 0x70, 0x00
	.type		$str$25,@object
	.size		$str$25,(__unnamed_1 - $str$25)
$str$25:
        /*008d*/ 	.byte	0x28, 0x28, 0x75, 0x69, 0x6e, 0x74, 0x33, 0x32, 0x5f, 0x74, 0x28, 0x74, 0x68, 0x72, 0x65, 0x61
        /*009d*/ 	.byte	0x64, 0x49, 0x64, 0x78, 0x2e, 0x78, 0x29, 0x20, 0x2f, 0x20, 0x33, 0x32, 0x29, 0x20, 0x25, 0x20
        /*00ad*/ 	.byte	0x34, 0x29, 0x20, 0x3d, 0x3d, 0x20, 0x28, 0x28, 0x28, 0x74, 0x6d, 0x65, 0x6d, 0x5f, 0x61, 0x64
        /*00bd*/ 	.byte	0x64, 0x72, 0x20, 0x3e, 0x3e, 0x20, 0x31, 0x36, 0x29, 0x20, 0x2f, 0x20, 0x33, 0x32, 0x29, 0x20
        /*00cd*/ 	.byte	0x25, 0x20, 0x34, 0x29, 0x00
	.type		__unnamed_1,@object
	.size		__unnamed_1,(__unnamed_2 - __unnamed_1)
__unnamed_1:
        /*00d2*/ 	.byte	0x61, 0x75, 0x74, 0x6f, 0x20, 0x63, 0x75, 0x74, 0x65, 0x3a, 0x3a, 0x61, 0x73, 0x5f, 0x70, 0x6f
        /* <DEDUP_REMOVED lines=24> */
        /*0262*/ 	.byte	0x5d, 0x00
	.type		__unnamed_2,@object
	.size		__unnamed_2,(__unnamed_3 - __unnamed_2)
__unnamed_2:
        /* <DEDUP_REMOVED lines=26> */
	.type		__unnamed_3,@object
	.size		__unnamed_3,(.L_3 - __unnamed_3)
__unnamed_3:
        /* <DEDUP_REMOVED lines=42> */
        /*0696*/ 	.byte	0x43, 0x3c, 0x30, 0x3e, 0x3e, 0x3e, 0x3e, 0x5d, 0x00
.L_3:


//--------------------- .nv.shared._ZN7cutlass13device_kernelINS_4gemm6kernel13GemmUniversalIN4cute5tupleIJiiiiEEENS1_10collective13CollectiveMmaINS1_35MainloopSm100TmaUmmaWarpSpecializedILi3ELi2ELi2ENS5_IJNS4_1CILi2EEENSA_ILi1EEESC_EEEEENS5_IJNSA_ILi256EEESF_NSA_ILi128EEEEEEaNS5_IJlSC_lEEEaSI_NS4_8TiledMMAINS4_8MMA_AtomIJNS4_21SM100_MMA_S8_2x1SM_SSIaaiLi256ELi256ELNS4_4UMMA5MajorE0ELSN_0ELNSM_8SaturateE0EEEEEENS4_6LayoutINS5_IJSC_SC_SC_EEENS5_IJNSA_ILi0EEEST_ST_EEEEENS5_IJNS4_10UnderscoreESW_SW_EEEEENS4_18SM100_TMA_2SM_LOADENS4_14ComposedLayoutINS4_7SwizzleILi3ELi4ELi3EEENS4_18smem_ptr_flag_bitsILi8EEENSR_INS5_IJNSA_ILi8EEESG_EEENS5_IJSG_SC_EEEEEEEvNS4_8identityESZ_S19_vS1A_EENS_8epilogue10collective18CollectiveEpilogueINS1C_23Sm100TmaWarpSpecializedILi4ELi2ELi64ELb0ELb0EEEJNS5_IJSG_SF_SG_EEENS5_IJNSR_ISG_SC_EENSR_INSA_ILi64EEESC_EEEEEaSI_aSI_NS1C_6fusion15FusionCallbacksIS1G_NS1M_17LinearCombinationIaiaiLNS_15FloatRoundStyleE2EEES1H_S1L_JEEENS4_5SM1004TMEM4LOAD26SM100_TMEM_LOAD_32dp32b64xENS4_13SM90_TMA_LOADENS10_INS11_ILi2ELi4ELi3EEES14_NSR_INS5_IJS15_S1J_EEENS5_IJS1J_SC_EEEEEEENS4_39AutoVectorizingCopyWithAssumedAlignmentILi128EEENS4_14SM90_TMA_STOREES21_S23_S23_EEEvvEEEEvNT_6ParamsE --------------------------
	.section	.nv.shared._ZN7cutlass13device_kernelINS_4gemm6kernel13GemmUniversalIN4cute5tupleIJiiiiEEENS1_10collective13CollectiveMmaINS1_35MainloopSm100TmaUmmaWarpSpecializedILi3ELi2ELi2ENS5_IJNS4_1CILi2EEENSA_ILi1EEESC_EEEEENS5_IJNSA_ILi256EEESF_NSA_ILi128EEEEEEaNS5_IJlSC_lEEEaSI_NS4_8TiledMMAINS4_8MMA_AtomIJNS4_21SM100_MMA_S8_2x1SM_SSIaaiLi256ELi256ELNS4_4UMMA5MajorE0ELSN_0ELNSM_8SaturateE0EEEEEENS4_6LayoutINS5_IJSC_SC_SC_EEENS5_IJNSA_ILi0EEEST_ST_EEEEENS5_IJNS4_10UnderscoreESW_SW_EEEEENS4_18SM100_TMA_2SM_LOADENS4_14ComposedLayoutINS4_7SwizzleILi3ELi4ELi3EEENS4_18smem_ptr_flag_bitsILi8EEENSR_INS5_IJNSA_ILi8EEESG_EEENS5_IJSG_SC_EEEEEEEvNS4_8identityESZ_S19_vS1A_EENS_8epilogue10collective18CollectiveEpilogueINS1C_23Sm100TmaWarpSpecializedILi4ELi2ELi64ELb0ELb0EEEJNS5_IJSG_SF_SG_EEENS5_IJNSR_ISG_SC_EENSR_INSA_ILi64EEESC_EEEEEaSI_aSI_NS1C_6fusion15FusionCallbacksIS1G_NS1M_17LinearCombinationIaiaiLNS_15FloatRoundStyleE2EEES1H_S1L_JEEENS4_5SM1004TMEM4LOAD26SM100_TMEM_LOAD_32dp32b64xENS4_13SM90_TMA_LOADENS10_INS11_ILi2ELi4ELi3EEES14_NSR_INS5_IJS15_S1J_EEENS5_IJS1J_SC_EEEEEEENS4_39AutoVectorizingCopyWithAssumedAlignmentILi128EEENS4_14SM90_TMA_STOREES21_S23_S23_EEEvvEEEEvNT_6ParamsE,"aw",@nobits
	.sectionflags	@""
	.align	16
	.zero		1024


//--------------------- .nv.shared.reserved.0     --------------------------
	.section	.nv.shared.reserved.0,"aw",@nobits
	.weak		__nv_reservedSMEM_offset_0_alias
	.size		__nv_reservedSMEM_offset_0_alias, 0, 64
	.other		__nv_reservedSMEM_offset_0_alias,@"STO_CUDA_RESERVED_SHARED STV_DEFAULT"
__nv_reservedSMEM_offset_0_alias:
	.zero		0
.nv.shared.reserved.0:
	.zero		64
	.weak		__nv_reservedSMEM_tcgen05_partition
	.type		__nv_reservedSMEM_tcgen05_partition,@object
	.size		__nv_reservedSMEM_tcgen05_partition,(.L_0 - __nv_reservedSMEM_tcgen05_partition)
__nv_reservedSMEM_tcgen05_partition:
	.zero		32
.L_0:


//--------------------- .nv.global                --------------------------
	.section	.nv.global,"aw",@nobits
.nv.global:
	.type		_ZN40_INTERNAL_0c005c33_4_k_cu_14ed8bec_107454cute1_E,@object
	.size		_ZN40_INTERNAL_0c005c33_4_k_cu_14ed8bec_107454cute1_E,(_ZN40_INTERNAL_0c005c33_4_k_cu_14ed8bec_107454cuda3std3__45__cpo6cbeginE - _ZN40_INTERNAL_0c005c33_4_k_cu_14ed8bec_107454cute1_E)
_ZN40_INTERNAL_0c005c33_4_k_cu_14ed8bec_107454cute1_E:
	.zero		1
	.type		_ZN40_INTERNAL_0c005c33_4_k_cu_14ed8bec_107454cuda3std3__45__cpo6cbeginE,@object
	.size		_ZN40_INTERNAL_0c005c33_4_k_cu_14ed8bec_107454cuda3std3__45__cpo6cbeginE,(_ZN40_INTERNAL_0c005c33_4_k_cu_14ed8bec_107454cuda3std3__48in_placeE - _ZN40_INTERNAL_0c005c33_4_k_cu_14ed8bec_107454cuda3std3__45__cpo6cbeginE)
_ZN40_INTERNAL_0c005c33_4_k_cu_14ed8bec_107454cuda3std3__45__cpo6cbeginE:
	.zero		1
	.type		_ZN40_INTERNAL_0c005c33_4_k_cu_14ed8bec_107454cuda3std3__48in_placeE,@object
	.size		_ZN40_INTERNAL_0c005c33_4_k_cu_14ed8bec_107454cuda3std3__48in_placeE,(_ZN40_INTERNAL_0c005c33_4_k_cu_14ed8bec_107454cuda3std6ranges3__45__cpo9iter_moveE - _ZN40_INTERNAL_0c005c33_4_k_cu_14ed8bec_107454cuda3std3__48in_placeE)
_ZN40_INTERNAL_0c005c33_4_k_cu_14ed8bec_107454cuda3std3__48in_placeE:
	.zero		1
	.type		_ZN40_INTERNAL_0c005c33_4_k_cu_14ed8bec_107454cuda3std6ranges3__45__cpo9iter_moveE,@object
	.size		_ZN40_INTERNAL_0c005c33_4_k_cu_14ed8bec_107454cuda3std6ranges3__45__cpo9iter_moveE,(_ZN40_INTERNAL_0c005c33_4_k_cu_14ed8bec_107454cuda3std3__45__cpo5beginE - _ZN40_INTERNAL_0c005c33_4_k_cu_14ed8bec_107454cuda3std6ranges3__45__cpo9iter_moveE)
_ZN40_INTERNAL_0c005c33_4_k_cu_14ed8bec_107454cuda3std6ranges3__45__cpo9iter_moveE:
	.zero		1
	.type		_ZN40_INTERNAL_0c005c33_4_k_cu_14ed8bec_107454cuda3std3__45__cpo5beginE,@object
	.size		_ZN40_INTERNAL_0c005c33_4_k_cu_14ed8bec_107454cuda3std3__45__cpo5beginE,(_ZN40_INTERNAL_0c005c33_4_k_cu_14ed8bec_107454cuda3std3__442_GLOBAL__N__0c005c33_4_k_cu_14ed8bec_107456ignoreE - _ZN40_INTERNAL_0c005c33_4_k_cu_14ed8bec_107454cuda3std3__45__cpo5beginE)
_ZN40_INTERNAL_0c005c33_4_k_cu_14ed8bec_107454cuda3std3__45__cpo5beginE:
	.zero		1
	.type		_ZN40_INTERNAL_0c005c33_4_k_cu_14ed8bec_107454cuda3std3__442_GLOBAL__N__0c005c33_4_k_cu_14ed8bec_107456ignoreE,@object
	.size		_ZN40_INTERNAL_0c005c33_4_k_cu_14ed8bec_107454cuda3std3__442_GLOBAL__N__0c005c33_4_k_cu_14ed8bec_107456ignoreE,(_ZN40_INTERNAL_0c005c33_4_k_cu_14ed8bec_107454cute7productE - _ZN40_INTERNAL_0c005c33_4_k_cu_14ed8bec_107454cuda3std3__442_GLOBAL__N__0c005c33_4_k_cu_14ed8bec_107456ignoreE)
_ZN40_INTERNAL_0c005c33_4_k_cu_14ed8bec_107454cuda3std3__442_GLOBAL__N__0c005c33_4_k_cu_14ed8bec_107456ignoreE:
	.zero		1
	.type		_ZN40_INTERNAL_0c005c33_4_k_cu_14ed8bec_107454cute7productE,@object
	.size		_ZN40_INTERNAL_0c005c33_4_k_cu_14ed8bec_107454cute7productE,(_ZN40_INTERNAL_0c005c33_4_k_cu_14ed8bec_107454cuda3std3__45__cpo3endE - _ZN40_INTERNAL_0c005c33_4_k_cu_14ed8bec_107454cute7productE)
_ZN40_INTERNAL_0c005c33_4_k_cu_14ed8bec_107454cute7productE:
	.zero		1
	.type		_ZN40_INTERNAL_0c005c33_4_k_cu_14ed8bec_107454cuda3std3__45__cpo3endE,@object
	.size		_ZN40_INTERNAL_0c005c33_4_k_cu_14ed8bec_107454cuda3std3__45__cpo3endE,(_ZN40_INTERNAL_0c005c33_4_k_cu_14ed8bec_107454cuda3std3__419piecewise_constructE - _ZN40_INTERNAL_0c005c33_4_k_cu_14ed8bec_107454cuda3std3__45__cpo3endE)
_ZN40_INTERNAL_0c005c33_4_k_cu_14ed8bec_107454cuda3std3__45__cpo3endE:
	.zero		1
	.type		_ZN40_INTERNAL_0c005c33_4_k_cu_14ed8bec_107454cuda3std3__419piecewise_constructE,@object
	.size		_ZN40_INTERNAL_0c005c33_4_k_cu_14ed8bec_107454cuda3std3__419piecewise_constructE,(_ZN40_INTERNAL_0c005c33_4_k_cu_14ed8bec_107454cuda3std3__45__cpo4cendE - _ZN40_INTERNAL_0c005c33_4_k_cu_14ed8bec_107454cuda3std3__419piecewise_constructE)
_ZN40_INTERNAL_0c005c33_4_k_cu_14ed8bec_107454cuda3std3__419piecewise_constructE:
	.zero		1
	.type		_ZN40_INTERNAL_0c005c33_4_k_cu_14ed8bec_107454cuda3std3__45__cpo4cendE,@object
	.size		_ZN40_INTERNAL_0c005c33_4_k_cu_14ed8bec_107454cuda3std3__45__cpo4cendE,(_ZN40_INTERNAL_0c005c33_4_k_cu_14ed8bec_107454cuda3std6ranges3__45__cpo4swapE - _ZN40_INTERNAL_0c005c33_4_k_cu_14ed8bec_107454cuda3std3__45__cpo4cendE)
_ZN40_INTERNAL_0c005c33_4_k_cu_14ed8bec_107454cuda3std3__45__cpo4cendE:
	.zero		1
	.type		_ZN40_INTERNAL_0c005c33_4_k_cu_14ed8bec_107454cuda3std6ranges3__45__cpo4swapE,@object
	.size		_ZN40_INTERNAL_0c005c33_4_k_cu_14ed8bec_107454cuda3std6ranges3__45__cpo4swapE,(.L_11 - _ZN40_INTERNAL_0c005c33_4_k_cu_14ed8bec_107454cuda3std6ranges3__45__cpo4swapE)
_ZN40_INTERNAL_0c005c33_4_k_cu_14ed8bec_107454cuda3std6ranges3__45__cpo4swapE:
	.zero		1
.L_11:


//--------------------- .nv.constant0._ZN7cutlass13device_kernelINS_4gemm6kernel13GemmUniversalIN4cute5tupleIJiiiiEEENS1_10collective13CollectiveMmaINS1_35MainloopSm100TmaUmmaWarpSpecializedILi3ELi2ELi2ENS5_IJNS4_1CILi2EEENSA_ILi1EEESC_EEEEENS5_IJNSA_ILi256EEESF_NSA_ILi128EEEEEEaNS5_IJlSC_lEEEaSI_NS4_8TiledMMAINS4_8MMA_AtomIJNS4_21SM100_MMA_S8_2x1SM_SSIaaiLi256ELi256ELNS4_4UMMA5MajorE0ELSN_0ELNSM_8SaturateE0EEEEEENS4_6LayoutINS5_IJSC_SC_SC_EEENS5_IJNSA_ILi0EEEST_ST_EEEEENS5_IJNS4_10UnderscoreESW_SW_EEEEENS4_18SM100_TMA_2SM_LOADENS4_14ComposedLayoutINS4_7SwizzleILi3ELi4ELi3EEENS4_18smem_ptr_flag_bitsILi8EEENSR_INS5_IJNSA_ILi8EEESG_EEENS5_IJSG_SC_EEEEEEEvNS4_8identityESZ_S19_vS1A_EENS_8epilogue10collective18CollectiveEpilogueINS1C_23Sm100TmaWarpSpecializedILi4ELi2ELi64ELb0ELb0EEEJNS5_IJSG_SF_SG_EEENS5_IJNSR_ISG_SC_EENSR_INSA_ILi64EEESC_EEEEEaSI_aSI_NS1C_6fusion15FusionCallbacksIS1G_NS1M_17LinearCombinationIaiaiLNS_15FloatRoundStyleE2EEES1H_S1L_JEEENS4_5SM1004TMEM4LOAD26SM100_TMEM_LOAD_32dp32b64xENS4_13SM90_TMA_LOADENS10_INS11_ILi2ELi4ELi3EEES14_NSR_INS5_IJS15_S1J_EEENS5_IJS1J_SC_EEEEEEENS4_39AutoVectorizingCopyWithAssumedAlignmentILi128EEENS4_14SM90_TMA_STOREES21_S23_S23_EEEvvEEEEvNT_6ParamsE --------------------------
	.section	.nv.constant0._ZN7cutlass13device_kernelINS_4gemm6kernel13GemmUniversalIN4cute5tupleIJiiiiEEENS1_10collective13CollectiveMmaINS1_35MainloopSm100TmaUmmaWarpSpecializedILi3ELi2ELi2ENS5_IJNS4_1CILi2EEENSA_ILi1EEESC_EEEEENS5_IJNSA_ILi256EEESF_NSA_ILi128EEEEEEaNS5_IJlSC_lEEEaSI_NS4_8TiledMMAINS4_8MMA_AtomIJNS4_21SM100_MMA_S8_2x1SM_SSIaaiLi256ELi256ELNS4_4UMMA5MajorE0ELSN_0ELNSM_8SaturateE0EEEEEENS4_6LayoutINS5_IJSC_SC_SC_EEENS5_IJNSA_ILi0EEEST_ST_EEEEENS5_IJNS4_10UnderscoreESW_SW_EEEEENS4_18SM100_TMA_2SM_LOADENS4_14ComposedLayoutINS4_7SwizzleILi3ELi4ELi3EEENS4_18smem_ptr_flag_bitsILi8EEENSR_INS5_IJNSA_ILi8EEESG_EEENS5_IJSG_SC_EEEEEEEvNS4_8identityESZ_S19_vS1A_EENS_8epilogue10collective18CollectiveEpilogueINS1C_23Sm100TmaWarpSpecializedILi4ELi2ELi64ELb0ELb0EEEJNS5_IJSG_SF_SG_EEENS5_IJNSR_ISG_SC_EENSR_INSA_ILi64EEESC_EEEEEaSI_aSI_NS1C_6fusion15FusionCallbacksIS1G_NS1M_17LinearCombinationIaiaiLNS_15FloatRoundStyleE2EEES1H_S1L_JEEENS4_5SM1004TMEM4LOAD26SM100_TMEM_LOAD_32dp32b64xENS4_13SM90_TMA_LOADENS10_INS11_ILi2ELi4ELi3EEES14_NSR_INS5_IJS15_S1J_EEENS5_IJS1J_SC_EEEEEEENS4_39AutoVectorizingCopyWithAssumedAlignmentILi128EEENS4_14SM90_TMA_STOREES21_S23_S23_EEEvvEEEEvNT_6ParamsE,"a",@progbits
	.sectionflags	@""
	.align	4
.nv.constant0._ZN7cutlass13device_kernelINS_4gemm6kernel13GemmUniversalIN4cute5tupleIJiiiiEEENS1_10collective13CollectiveMmaINS1_35MainloopSm100TmaUmmaWarpSpecializedILi3ELi2ELi2ENS5_IJNS4_1CILi2EEENSA_ILi1EEESC_EEEEENS5_IJNSA_ILi256EEESF_NSA_ILi128EEEEEEaNS5_IJlSC_lEEEaSI_NS4_8TiledMMAINS4_8MMA_AtomIJNS4_21SM100_MMA_S8_2x1SM_SSIaaiLi256ELi256ELNS4_4UMMA5MajorE0ELSN_0ELNSM_8SaturateE0EEEEEENS4_6LayoutINS5_IJSC_SC_SC_EEENS5_IJNSA_ILi0EEEST_ST_EEEEENS5_IJNS4_10UnderscoreESW_SW_EEEEENS4_18SM100_TMA_2SM_LOADENS4_14ComposedLayoutINS4_7SwizzleILi3ELi4ELi3EEENS4_18smem_ptr_flag_bitsILi8EEENSR_INS5_IJNSA_ILi8EEESG_EEENS5_IJSG_SC_EEEEEEEvNS4_8identityESZ_S19_vS1A_EENS_8epilogue10collective18CollectiveEpilogueINS1C_23Sm100TmaWarpSpecializedILi4ELi2ELi64ELb0ELb0EEEJNS5_IJSG_SF_SG_EEENS5_IJNSR_ISG_SC_EENSR_INSA_ILi64EEESC_EEEEEaSI_aSI_NS1C_6fusion15FusionCallbacksIS1G_NS1M_17LinearCombinationIaiaiLNS_15FloatRoundStyleE2EEES1H_S1L_JEEENS4_5SM1004TMEM4LOAD26SM100_TMEM_LOAD_32dp32b64xENS4_13SM90_TMA_LOADENS10_INS11_ILi2ELi4ELi3EEES14_NSR_INS5_IJS15_S1J_EEENS5_IJS1J_SC_EEEEEEENS4_39AutoVectorizingCopyWithAssumedAlignmentILi128EEENS4_14SM90_TMA_STOREES21_S23_S23_EEEvvEEEEvNT_6ParamsE:
	.zero		2944


//--------------------- SYMBOLS --------------------------

	.type		.nv.reservedSmem.offset0,@object
	.size		.nv.reservedSmem.offset0,0x4
	.type		.nv.reservedSmem.cap,@object
	.size		.nv.reservedSmem.cap,0x4
	.type		__assertfail,@function
